def attn_fwd(
    Q,
    K,
    V,
    Out,
    Lse,
    sm_scale,
    stride_qz,
    stride_qh,
    stride_qm,
    stride_qk,
    stride_kz,
    stride_kh,
    stride_kn,
    stride_kk,
    stride_vz,
    stride_vh,
    stride_vn,
    stride_vk,
    stride_oz,
    stride_oh,
    stride_om,
    stride_ok,
    seqlen_q,
    seqlen_k,
    BLOCK_M: tl.constexpr,
    BLOCK_N: tl.constexpr,
    HEAD_DIM: tl.constexpr,
    CAUSAL: tl.constexpr,
):
    start_m = tl.program_id(0)
    off_hz = tl.program_id(1)
    q_off = off_hz * stride_qh
    k_off = off_hz * stride_kh
    v_off = off_hz * stride_vh
    offs_m = start_m * BLOCK_M + tl.arange(0, BLOCK_M)
    offs_d = tl.arange(0, HEAD_DIM)
    offs_n = tl.arange(0, BLOCK_N)
    q_ptrs = Q + q_off + offs_m[:, None] * stride_qm + offs_d[None, :] * stride_qk
    k_ptrs = K + k_off + offs_d[:, None] * stride_kk + offs_n[None, :] * stride_kn
    v_ptrs = V + v_off + offs_n[:, None] * stride_vn + offs_d[None, :] * stride_vk
    m_i = tl.full([BLOCK_M], float("-inf"), dtype=tl.float32)
    l_i = tl.zeros([BLOCK_M], dtype=tl.float32) + 1.0
    acc = tl.zeros([BLOCK_M, HEAD_DIM], dtype=tl.float32)
    q = tl.load(q_ptrs)
    acc, l_i, m_i = _attn_fwd_inner(
        acc,
        l_i,
        m_i,
        q,
        k_ptrs,
        v_ptrs,
        sm_scale,
        stride_kn,
        stride_vn,
        start_m,
        seqlen_k,
        BLOCK_M,
        BLOCK_N,
        HEAD_DIM,
        CAUSAL,
    )
    acc = acc / l_i[:, None]
    lse = m_i + tl.math.log2(l_i) / 1.4426950408889634
    o_ptrs = (
        Out
        + off_hz * stride_oh
        + offs_m[:, None] * stride_om
        + offs_d[None, :] * stride_ok
    )
    tl.store(o_ptrs, acc.to(Out.dtype.element_ty))
    tl.store(Lse + off_hz * seqlen_q + offs_m, lse)

# config = {"BLOCK_M": 256, "BLOCK_N": 64, "HEAD_DIM": 128, "arch": "sm_90", "causal": false, "dtype": "fp8e4m3", "num_stages": 2, "num_warps": 8}
# arch = sm_90


// ===== COMPILED SASS (sm_90a) =====

	.target	sm_90a

	.elftype	@"ET_EXEC"


//--------------------- .note.nv.tkinfo           --------------------------
	.section	.note.nv.tkinfo,"",@"SHT_NOTE"
	.sectionflags	@"SHF_NOTE_NV_TKINFO"
	.tkinfo
        /*0018*/ 	.word	0x00000002
        /*0030*/ 	.string	""
        /*0030*/ 	.string	"ptxas"
        /*0030*/ 	.string	"Cuda compilation tools, release 13.0, V13.0.88"
        /*0030*/ 	.string	"Build cuda_13.0.r13.0/compiler.36424714_0"
        /*0030*/ 	.string	"-v  -suppress-debug-info  -lineinfo  -arch sm_90a "



//--------------------- .note.nv.cuinfo           --------------------------
	.section	.note.nv.cuinfo,"",@"SHT_NOTE"
	.sectionflags	@"SHF_NOTE_NV_CUINFO"
        /*0018*/ 	.short	0x0002
        /*001a*/ 	.short	0x005a
        /*001c*/ 	.short	0x0082
	.zero		2


//--------------------- .nv.info                  --------------------------
	.section	.nv.info,"",@"SHT_CUDA_INFO"
	.align	4


	//----- nvinfo : EIATTR_REGCOUNT
	.align		4
        /*0000*/ 	.byte	0x04, 0x2f
        /*0002*/ 	.short	(.L_2 - .L_1)
	.align		4
.L_1:
        /*0004*/ 	.word	index@(attn_fwd)
        /*0008*/ 	.word	0x000000ff


	//----- nvinfo : EIATTR_FRAME_SIZE
	.align		4
.L_2:
        /*000c*/ 	.byte	0x04, 0x11
        /*000e*/ 	.short	(.L_4 - .L_3)
	.align		4
.L_3:
        /*0010*/ 	.word	index@(attn_fwd)
        /*0014*/ 	.word	0x000001c8


	//----- nvinfo : EIATTR_MIN_STACK_SIZE
	.align		4
.L_4:
        /*0018*/ 	.byte	0x04, 0x12
        /*001a*/ 	.short	(.L_6 - .L_5)
	.align		4
.L_5:
        /*001c*/ 	.word	index@(attn_fwd)
        /*0020*/ 	.word	0x000001c8
.L_6:


//--------------------- .nv.compat                --------------------------
	.section	.nv.compat,"",@"SHT_CUDA_COMPAT_INFO"
	.align	4
        /*0000*/ 	.byte	0x02, 0x09, 0x01, 0x00, 0x02, 0x02, 0x04, 0x00, 0x02, 0x05, 0x05, 0x00, 0x03, 0x07, 0x01, 0x01
        /*0010*/ 	.byte	0x02, 0x03, 0x00, 0x00, 0x02, 0x06, 0x01, 0x00, 0x04, 0x0b, 0x08, 0x00, 0x00, 0x00, 0x00, 0x00
        /*0020*/ 	.byte	0x00, 0x00, 0x00, 0x00


//--------------------- .nv.info.attn_fwd         --------------------------
	.section	.nv.info.attn_fwd,"",@"SHT_CUDA_INFO"
	.sectionflags	@""
	.align	4


	//----- nvinfo : EIATTR_CUDA_API_VERSION
	.align		4
        /*0000*/ 	.byte	0x04, 0x37
        /*0002*/ 	.short	(.L_8 - .L_7)
.L_7:
        /*0004*/ 	.word	0x00000082


	//----- nvinfo : EIATTR_KPARAM_INFO
	.align		4
.L_8:
        /*0008*/ 	.byte	0x04, 0x17
        /*000a*/ 	.short	(.L_10 - .L_9)
.L_9:
        /*000c*/ 	.word	0x00000000
        /*0010*/ 	.short	0x0019
        /*0012*/ 	.short	0x0080
        /*0014*/ 	.byte	0x00, 0xf4, 0x21, 0x00


	//----- nvinfo : EIATTR_KPARAM_INFO
	.align		4
.L_10:
        /*0018*/ 	.byte	0x04, 0x17
        /*001a*/ 	.short	(.L_12 - .L_11)
.L_11:
        /*001c*/ 	.word	0x00000000
        /*0020*/ 	.short	0x0018
        /*0022*/ 	.short	0x0078
        /*0024*/ 	.byte	0x00, 0xf4, 0x21, 0x00


	//----- nvinfo : EIATTR_KPARAM_INFO
	.align		4
.L_12:
        /*0028*/ 	.byte	0x04, 0x17
        /*002a*/ 	.short	(.L_14 - .L_13)
.L_13:
        /*002c*/ 	.word	0x00000000
        /*0030*/ 	.short	0x0017
        /*0032*/ 	.short	0x0070
        /*0034*/ 	.byte	0x00, 0xf0, 0x11, 0x00


	//----- nvinfo : EIATTR_KPARAM_INFO
	.align		4
.L_14:
        /*0038*/ 	.byte	0x04, 0x17
        /*003a*/ 	.short	(.L_16 - .L_15)
.L_15:
        /*003c*/ 	.word	0x00000000
        /*0040*/ 	.short	0x0016
        /*0042*/ 	.short	0x006c
        /*0044*/ 	.byte	0x00, 0xf0, 0x11, 0x00


	//----- nvinfo : EIATTR_KPARAM_INFO
	.align		4
.L_16:
        /*0048*/ 	.byte	0x04, 0x17
        /*004a*/ 	.short	(.L_18 - .L_17)
.L_17:
        /*004c*/ 	.word	0x00000000
        /*0050*/ 	.short	0x0015
        /*0052*/ 	.short	0x0068
        /*0054*/ 	.byte	0x00, 0xf0, 0x11, 0x00


	//----- nvinfo : EIATTR_KPARAM_INFO
	.align		4
.L_18:
        /*0058*/ 	.byte	0x04, 0x17
        /*005a*/ 	.short	(.L_20 - .L_19)
.L_19:
        /*005c*/ 	.word	0x00000000
        /*0060*/ 	.short	0x0014
        /*0062*/ 	.short	0x0064
        /*0064*/ 	.byte	0x00, 0xf0, 0x11, 0x00


	//----- nvinfo : EIATTR_KPARAM_INFO
	.align		4
.L_20:
        /*0068*/ 	.byte	0x04, 0x17
        /*006a*/ 	.short	(.L_22 - .L_21)
.L_21:
        /*006c*/ 	.word	0x00000000
        /*0070*/ 	.short	0x0013
        /*0072*/ 	.short	0x0060
        /*0074*/ 	.byte	0x00, 0xf0, 0x11, 0x00


	//----- nvinfo : EIATTR_KPARAM_INFO
	.align		4
.L_22:
        /*0078*/ 	.byte	0x04, 0x17
        /*007a*/ 	.short	(.L_24 - .L_23)
.L_23:
        /*007c*/ 	.word	0x00000000
        /*0080*/ 	.short	0x0012
        /*0082*/ 	.short	0x005c
        /*0084*/ 	.byte	0x00, 0xf0, 0x11, 0x00


	//----- nvinfo : EIATTR_KPARAM_INFO
	.align		4
.L_24:
        /*0088*/ 	.byte	0x04, 0x17
        /*008a*/ 	.short	(.L_26 - .L_25)
.L_25:
        /*008c*/ 	.word	0x00000000
        /*0090*/ 	.short	0x0011
        /*0092*/ 	.short	0x0058
        /*0094*/ 	.byte	0x00, 0xf0, 0x11, 0x00


	//----- nvinfo : EIATTR_KPARAM_INFO
	.align		4
.L_26:
        /*0098*/ 	.byte	0x04, 0x17
        /*009a*/ 	.short	(.L_28 - .L_27)
.L_27:
        /*009c*/ 	.word	0x00000000
        /*00a0*/ 	.short	0x0010
        /*00a2*/ 	.short	0x0054
        /*00a4*/ 	.byte	0x00, 0xf0, 0x11, 0x00


	//----- nvinfo : EIATTR_KPARAM_INFO
	.align		4
.L_28:
        /*00a8*/ 	.byte	0x04, 0x17
        /*00aa*/ 	.short	(.L_30 - .L_29)
.L_29:
        /*00ac*/ 	.word	0x00000000
        /*00b0*/ 	.short	0x000f
        /*00b2*/ 	.short	0x0050
        /*00b4*/ 	.byte	0x00, 0xf0, 0x11, 0x00


	//----- nvinfo : EIATTR_KPARAM_INFO
	.align		4
.L_30:
        /*00b8*/ 	.byte	0x04, 0x17
        /*00ba*/ 	.short	(.L_32 - .L_31)
.L_31:
        /*00bc*/ 	.word	0x00000000
        /*00c0*/ 	.short	0x000e
        /*00c2*/ 	.short	0x004c
        /*00c4*/ 	.byte	0x00, 0xf0, 0x11, 0x00


	//----- nvinfo : EIATTR_KPARAM_INFO
	.align		4
.L_32:
        /*00c8*/ 	.byte	0x04, 0x17
        /*00ca*/ 	.short	(.L_34 - .L_33)
.L_33:
        /*00cc*/ 	.word	0x00000000
        /*00d0*/ 	.short	0x000d
        /*00d2*/ 	.short	0x0048
        /*00d4*/ 	.byte	0x00, 0xf0, 0x11, 0x00


	//----- nvinfo : EIATTR_KPARAM_INFO
	.align		4
.L_34:
        /*00d8*/ 	.byte	0x04, 0x17
        /*00da*/ 	.short	(.L_36 - .L_35)
.L_35:
        /*00dc*/ 	.word	0x00000000
        /*00e0*/ 	.short	0x000c
        /*00e2*/ 	.short	0x0044
        /*00e4*/ 	.byte	0x00, 0xf0, 0x11, 0x00


	//----- nvinfo : EIATTR_KPARAM_INFO
	.align		4
.L_36:
        /*00e8*/ 	.byte	0x04, 0x17
        /*00ea*/ 	.short	(.L_38 - .L_37)
.L_37:
        /*00ec*/ 	.word	0x00000000
        /*00f0*/ 	.short	0x000b
        /*00f2*/ 	.short	0x0040
        /*00f4*/ 	.byte	0x00, 0xf0, 0x11, 0x00


	//----- nvinfo : EIATTR_KPARAM_INFO
	.align		4
.L_38:
        /*00f8*/ 	.byte	0x04, 0x17
        /*00fa*/ 	.short	(.L_40 - .L_39)
.L_39:
        /*00fc*/ 	.word	0x00000000
        /*0100*/ 	.short	0x000a
        /*0102*/ 	.short	0x003c
        /*0104*/ 	.byte	0x00, 0xf0, 0x11, 0x00


	//----- nvinfo : EIATTR_KPARAM_INFO
	.align		4
.L_40:
        /*0108*/ 	.byte	0x04, 0x17
        /*010a*/ 	.short	(.L_42 - .L_41)
.L_41:
        /*010c*/ 	.word	0x00000000
        /*0110*/ 	.short	0x0009
        /*0112*/ 	.short	0x0038
        /*0114*/ 	.byte	0x00, 0xf0, 0x11, 0x00


	//----- nvinfo : EIATTR_KPARAM_INFO
	.align		4
.L_42:
        /*0118*/ 	.byte	0x04, 0x17
        /*011a*/ 	.short	(.L_44 - .L_43)
.L_43:
        /*011c*/ 	.word	0x00000000
        /*0120*/ 	.short	0x0008
        /*0122*/ 	.short	0x0034
        /*0124*/ 	.byte	0x00, 0xf0, 0x11, 0x00


	//----- nvinfo : EIATTR_KPARAM_INFO
	.align		4
.L_44:
        /*0128*/ 	.byte	0x04, 0x17
        /*012a*/ 	.short	(.L_46 - .L_45)
.L_45:
        /*012c*/ 	.word	0x00000000
        /*0130*/ 	.short	0x0007
        /*0132*/ 	.short	0x0030
        /*0134*/ 	.byte	0x00, 0xf0, 0x11, 0x00


	//----- nvinfo : EIATTR_KPARAM_INFO
	.align		4
.L_46:
        /*0138*/ 	.byte	0x04, 0x17
        /*013a*/ 	.short	(.L_48 - .L_47)
.L_47:
        /*013c*/ 	.word	0x00000000
        /*0140*/ 	.short	0x0006
        /*0142*/ 	.short	0x002c
        /*0144*/ 	.byte	0x00, 0xf0, 0x11, 0x00


	//----- nvinfo : EIATTR_KPARAM_INFO
	.align		4
.L_48:
        /*0148*/ 	.byte	0x04, 0x17
        /*014a*/ 	.short	(.L_50 - .L_49)
.L_49:
        /*014c*/ 	.word	0x00000000
        /*0150*/ 	.short	0x0005
        /*0152*/ 	.short	0x0028
        /*0154*/ 	.byte	0x00, 0xf0, 0x11, 0x00


	//----- nvinfo : EIATTR_KPARAM_INFO
	.align		4
.L_50:
        /*0158*/ 	.byte	0x04, 0x17
        /*015a*/ 	.short	(.L_52 - .L_51)
.L_51:
        /*015c*/ 	.word	0x00000000
        /*0160*/ 	.short	0x0004
        /*0162*/ 	.short	0x0020
        /*0164*/ 	.byte	0x00, 0xf4, 0x21, 0x00


	//----- nvinfo : EIATTR_KPARAM_INFO
	.align		4
.L_52:
        /*0168*/ 	.byte	0x04, 0x17
        /*016a*/ 	.short	(.L_54 - .L_53)
.L_53:
        /*016c*/ 	.word	0x00000000
        /*0170*/ 	.short	0x0003
        /*0172*/ 	.short	0x0018
        /*0174*/ 	.byte	0x00, 0xf4, 0x21, 0x00


	//----- nvinfo : EIATTR_KPARAM_INFO
	.align		4
.L_54:
        /*0178*/ 	.byte	0x04, 0x17
        /*017a*/ 	.short	(.L_56 - .L_55)
.L_55:
        /*017c*/ 	.word	0x00000000
        /*0180*/ 	.short	0x0002
        /*0182*/ 	.short	0x0010
        /*0184*/ 	.byte	0x00, 0xf4, 0x21, 0x00


	//----- nvinfo : EIATTR_KPARAM_INFO
	.align		4
.L_56:
        /*0188*/ 	.byte	0x04, 0x17
        /*018a*/ 	.short	(.L_58 - .L_57)
.L_57:
        /*018c*/ 	.word	0x00000000
        /*0190*/ 	.short	0x0001
        /*0192*/ 	.short	0x0008
        /*0194*/ 	.byte	0x00, 0xf4, 0x21, 0x00


	//----- nvinfo : EIATTR_KPARAM_INFO
	.align		4
.L_58:
        /*0198*/ 	.byte	0x04, 0x17
        /*019a*/ 	.short	(.L_60 - .L_59)
.L_59:
        /*019c*/ 	.word	0x00000000
        /*01a0*/ 	.short	0x0000
        /*01a2*/ 	.short	0x0000
        /*01a4*/ 	.byte	0x00, 0xf4, 0x21, 0x00


	//----- nvinfo : EIATTR_SPARSE_MMA_MASK
	.align		4
.L_60:
        /*01a8*/ 	.byte	0x03, 0x50
        /*01aa*/ 	.short	0x0000


	//----- nvinfo : EIATTR_MAXREG_COUNT
	.align		4
        /*01ac*/ 	.byte	0x03, 0x1b
        /*01ae*/ 	.short	0x00ff


	//----- nvinfo : EIATTR_NUM_BARRIERS
	.align		4
        /*01b0*/ 	.byte	0x02, 0x4c
        /*01b2*/ 	.byte	0x01
	.zero		1


	//----- nvinfo : EIATTR_ANNOTATIONS
	.align		4
        /*01b4*/ 	.byte	0x04, 0x55
        /*01b6*/ 	.short	(.L_62 - .L_61)


	//   ....[0]....
.L_61:
        /*01b8*/ 	.word	0x00000001
        /*01bc*/ 	.byte	0xd0, 0x31, 0x00, 0x00, 0x01, 0x00, 0x00, 0x00, 0x50, 0x32, 0x00, 0x00, 0x01, 0x00, 0x00, 0x00
        /* <DEDUP_REMOVED lines=111> */
        /*08bc*/ 	.byte	0x20, 0x5e, 0x00, 0x00, 0x01, 0x00, 0x00, 0x00, 0xe0, 0x5e, 0x00, 0x00


	//----- nvinfo : EIATTR_MERCURY_ISA_VERSION
	.align		4
.L_62:
        /*08c8*/ 	.byte	0x03, 0x5f
        /*08ca*/ 	.short	0x0101


	//----- nvinfo : EIATTR_COOP_GROUP_MASK_REGIDS
	.align		4
        /*08cc*/ 	.byte	0x04, 0x29
        /*08ce*/ 	.short	(.L_64 - .L_63)


	//   ....[0]....
.L_63:
        /*08d0*/ 	.word	0xffffffff


	//   ....[1]....
        /*08d4*/ 	.word	0xffffffff


	//   ....[2]....
        /*08d8*/ 	.word	0xffffffff


	//   ....[3]....
        /*08dc*/ 	.word	0xffffffff


	//   ....[4]....
        /*08e0*/ 	.word	0xffffffff


	//   ....[5]....
        /*08e4*/ 	.word	0xffffffff


	//   ....[6]....
        /*08e8*/ 	.word	0xffffffff


	//   ....[7]....
        /*08ec*/ 	.word	0xffffffff


	//   ....[8]....
        /*08f0*/ 	.word	0xffffffff


	//   ....[9]....
        /*08f4*/ 	.word	0xffffffff


	//   ....[10]....
        /*08f8*/ 	.word	0xffffffff


	//   ....[11]....
        /*08fc*/ 	.word	0xffffffff


	//   ....[12]....
        /*0900*/ 	.word	0xffffffff


	//   ....[13]....
        /*0904*/ 	.word	0xffffffff


	//   ....[14]....
        /*0908*/ 	.word	0xffffffff


	//   ....[15]....
        /*090c*/ 	.word	0xffffffff


	//   ....[16]....
        /*0910*/ 	.word	0xffffffff


	//   ....[17]....
        /*0914*/ 	.word	0xffffffff


	//   ....[18]....
        /*0918*/ 	.word	0xffffffff


	//   ....[19]....
        /*091c*/ 	.word	0xffffffff


	//   ....[20]....
        /*0920*/ 	.word	0xffffffff


	//   ....[21]....
        /*0924*/ 	.word	0xffffffff


	//   ....[22]....
        /*0928*/ 	.word	0xffffffff


	//   ....[23]....
        /*092c*/ 	.word	0xffffffff


	//   ....[24]....
        /*0930*/ 	.word	0xffffffff


	//   ....[25]....
        /*0934*/ 	.word	0xffffffff


	//   ....[26]....
        /*0938*/ 	.word	0xffffffff


	//   ....[27]....
        /*093c*/ 	.word	0xffffffff


	//   ....[28]....
        /*0940*/ 	.word	0xffffffff


	//   ....[29]....
        /*0944*/ 	.word	0xffffffff


	//   ....[30]....
        /*0948*/ 	.word	0xffffffff


	//   ....[31]....
        /*094c*/ 	.word	0xffffffff


	//----- nvinfo : EIATTR_COOP_GROUP_INSTR_OFFSETS
	.align		4
.L_64:
        /*0950*/ 	.byte	0x04, 0x28
        /*0952*/ 	.short	(.L_66 - .L_65)


	//   ....[0]....
.L_65:
        /*0954*/ 	.word	0x00006260


	//   ....[1]....
        /*0958*/ 	.word	0x00006310


	//   ....[2]....
        /*095c*/ 	.word	0x00006500


	//   ....[3]....
        /*0960*/ 	.word	0x000065b0


	//   ....[4]....
        /*0964*/ 	.word	0x000068f0


	//   ....[5]....
        /*0968*/ 	.word	0x000069c0


	//   ....[6]....
        /*096c*/ 	.word	0x00006cb0


	//   ....[7]....
        /*0970*/ 	.word	0x00006f50


	//   ....[8]....
        /*0974*/ 	.word	0x000079a0


	//   ....[9]....
        /*0978*/ 	.word	0x000079c0


	//   ....[10]....
        /*097c*/ 	.word	0x000079e0


	//   ....[11]....
        /*0980*/ 	.word	0x00007a30


	//   ....[12]....
        /*0984*/ 	.word	0x00007a50


	//   ....[13]....
        /*0988*/ 	.word	0x00007a80


	//   ....[14]....
        /*098c*/ 	.word	0x00007aa0


	//   ....[15]....
        /*0990*/ 	.word	0x00007ab0


	//   ....[16]....
        /*0994*/ 	.word	0x00007ad0


	//   ....[17]....
        /*0998*/ 	.word	0x00007af0


	//   ....[18]....
        /*099c*/ 	.word	0x00007b20


	//   ....[19]....
        /*09a0*/ 	.word	0x00007b30


	//   ....[20]....
        /*09a4*/ 	.word	0x00007b40


	//   ....[21]....
        /*09a8*/ 	.word	0x00007b50


	//   ....[22]....
        /*09ac*/ 	.word	0x00007b60


	//   ....[23]....
        /*09b0*/ 	.word	0x00007b70


	//   ....[24]....
        /*09b4*/ 	.word	0x00008930


	//   ....[25]....
        /*09b8*/ 	.word	0x00008940


	//   ....[26]....
        /*09bc*/ 	.word	0x00008960


	//   ....[27]....
        /*09c0*/ 	.word	0x00008970


	//   ....[28]....
        /*09c4*/ 	.word	0x000089a0


	//   ....[29]....
        /*09c8*/ 	.word	0x000089b0


	//   ....[30]....
        /*09cc*/ 	.word	0x000089e0


	//   ....[31]....
        /*09d0*/ 	.word	0x000089f0


	//----- nvinfo : EIATTR_EXIT_INSTR_OFFSETS
	.align		4
.L_66:
        /*09d4*/ 	.byte	0x04, 0x1c
        /*09d6*/ 	.short	(.L_68 - .L_67)


	//   ....[0]....
.L_67:
        /*09d8*/ 	.word	0x0000e4a0


	//----- nvinfo : EIATTR_REQNTID
	.align		4
.L_68:
        /*09dc*/ 	.byte	0x04, 0x10
        /*09de*/ 	.short	(.L_70 - .L_69)
.L_69:
        /*09e0*/ 	.word	0x00000100
        /*09e4*/ 	.word	0x00000001
        /*09e8*/ 	.word	0x00000001


	//----- nvinfo : EIATTR_CBANK_PARAM_SIZE
	.align		4
.L_70:
        /*09ec*/ 	.byte	0x03, 0x19
        /*09ee*/ 	.short	0x0088


	//----- nvinfo : EIATTR_PARAM_CBANK
	.align		4
        /*09f0*/ 	.byte	0x04, 0x0a
        /*09f2*/ 	.short	(.L_72 - .L_71)
	.align		4
.L_71:
        /*09f4*/ 	.word	index@(.nv.constant0.attn_fwd)
        /*09f8*/ 	.short	0x0210
        /*09fa*/ 	.short	0x0088


	//----- nvinfo : EIATTR_SW_WAR
	.align		4
.L_72:
        /*09fc*/ 	.byte	0x04, 0x36
        /*09fe*/ 	.short	(.L_74 - .L_73)
.L_73:
        /*0a00*/ 	.word	0x00000008
.L_74:


//--------------------- .nv.callgraph             --------------------------
	.section	.nv.callgraph,"",@"SHT_CUDA_CALLGRAPH"
	.align	4
	.sectionentsize	8
	.align		4
        /*0000*/ 	.word	0x00000000
	.align		4
        /*0004*/ 	.word	0xffffffff
	.align		4
        /*0008*/ 	.word	0x00000000
	.align		4
        /*000c*/ 	.word	0xfffffffe
	.align		4
        /*0010*/ 	.word	0x00000000
	.align		4
        /*0014*/ 	.word	0xfffffffd
	.align		4
        /*0018*/ 	.word	0x00000000
	.align		4
        /*001c*/ 	.word	0xfffffffc


//--------------------- .nv.constant4             --------------------------
	.section	.nv.constant4,"a",@progbits
	.align	8
	.align		8
.nv.constant4:
        /*0000*/ 	.dword	_$_str


//--------------------- .text.attn_fwd            --------------------------
	.section	.text.attn_fwd,"ax",@progbits
	.align	128
        .global         attn_fwd
        .type           attn_fwd,@function
        .size           attn_fwd,(.L_x_3 - attn_fwd)
        .other          attn_fwd,@"STO_CUDA_ENTRY STV_DEFAULT"
attn_fwd:
.text.attn_fwd:
[----:B------:R-:W0:Y:S01]  /*0000*/  LDC R1, c[0x0][0x28] ;  /* 0x00000a00ff017b82 */ /* 0x000e220000000800 */
[----:B------:R-:W1:Y:S07]  /*0010*/  S2R R248, SR_TID.X ;  /* 0x0000000000f87919 */ /* 0x000e6e0000002100 */
[----:B------:R-:W2:Y:S01]  /*0020*/  S2UR UR18, SR_CTAID.Y ;  /* 0x00000000001279c3 */ /* 0x000ea20000002600 */
[----:B------:R-:W-:Y:S01]  /*0030*/  ULDC.64 UR4, c[0x0][0x240] ;  /* 0x0000900000047ab9 */ /* 0x000fe20000000a00 */
[----:B------:R-:W-:Y:S01]  /*0040*/  ULDC.64 UR28, c[0x0][0x208] ;  /* 0x00008200001c7ab9 */ /* 0x000fe20000000a00 */
[----:B------:R-:W3:Y:S01]  /*0050*/  S2R R3, SR_CTAID.X ;  /* 0x0000000000037919 */ /* 0x000ee20000002500 */
[----:B0-----:R-:W-:-:S04]  /*0060*/  VIADD R1, R1, 0xfffffe38 ;  /* 0xfffffe3801017836 */ /* 0x001fc80000000000 */
[----:B------:R-:W0:Y:S08]  /*0070*/  LDC.64 R240, c[0x0][0x210] ;  /* 0x00008400fff07b82 */ /* 0x000e300000000a00 */
[----:B------:R-:W4:Y:S01]  /*0080*/  LDC R247, c[0x0][0x248] ;  /* 0x00009200fff77b82 */ /* 0x000f220000000800 */
[----:B--2---:R-:W-:-:S07]  /*0090*/  UIMAD UR4, UR18, UR4, URZ ;  /* 0x00000004120472a4 */ /* 0x004fce000f8e023f */
[----:B------:R-:W2:Y:S01]  /*00a0*/  LDC R250, c[0x0][0x280] ;  /* 0x0000a000fffa7b82 */ /* 0x000ea20000000800 */
[----:B-1----:R-:W-:-:S05]  /*00b0*/  LOP3.LUT R0, R248, 0xff, RZ, 0xc0, !PT ;  /* 0x000000fff8007812 */ /* 0x002fca00078ec0ff */
[----:B---3--:R-:W-:-:S04]  /*00c0*/  IMAD R2, R3, 0x100, R0 ;  /* 0x0000010003027824 */ /* 0x008fc800078e0200 */
[----:B------:R-:W-:Y:S01]  /*00d0*/  IMAD R3, R2, UR5, RZ ;  /* 0x0000000502037c24 */ /* 0x000fe2000f8e02ff */
[----:B------:R-:W-:Y:S01]  /*00e0*/  USHF.R.S32.HI UR5, URZ, 0x1f, UR4 ;  /* 0x0000001f3f057899 */ /* 0x000fe20008011404 */
[C---:B----4-:R-:W-:Y:S02]  /*00f0*/  IMAD R7, R247.reuse, 0x3, RZ ;  /* 0x00000003f7077824 */ /* 0x050fe400078e02ff */
[----:B------:R-:W-:Y:S01]  /*0100*/  IMAD.SHL.U32 R5, R247, 0x2, RZ ;  /* 0x00000002f7057824 */ /* 0x000fe200078e00ff */
[----:B0-----:R-:W-:Y:S02]  /*0110*/  IADD3 R240, P0, P1, R3, UR4, R240 ;  /* 0x0000000403f07c10 */ /* 0x001fe4000f91e0f0 */
[----:B------:R-:W-:-:S04]  /*0120*/  SHF.R.S32.HI R2, RZ, 0x1f, R3 ;  /* 0x0000001fff027819 */ /* 0x000fc80000011403 */
[----:B------:R-:W-:Y:S02]  /*0130*/  IADD3.X R241, R2, UR5, R241, P0, P1 ;  /* 0x0000000502f17c10 */ /* 0x000fe400087e24f1 */
[----:B------:R-:W-:Y:S01]  /*0140*/  IADD3 R2, P0, R240, R247, RZ ;  /* 0x000000f7f0027210 */ /* 0x000fe20007f1e0ff */
[----:B------:R-:W-:Y:S01]  /*0150*/  IMAD R11, R247, 0x5, RZ ;  /* 0x00000005f70b7824 */ /* 0x000fe200078e02ff */
[-C--:B------:R-:W-:Y:S01]  /*0160*/  IADD3 R4, P1, R5, R240.reuse, RZ ;  /* 0x000000f005047210 */ /* 0x080fe20007f3e0ff */
[C---:B------:R-:W-:Y:S01]  /*0170*/  IMAD R13, R247.reuse, 0x6, RZ ;  /* 0x00000006f70d7824 */ /* 0x040fe200078e02ff */
[CC--:B------:R-:W-:Y:S01]  /*0180*/  LEA.HI.X.SX32 R3, R247.reuse, R241.reuse, 0x1, P0 ;  /* 0x000000f1f7037211 */ /* 0x0c0fe200000f0eff */
[----:B------:R-:W-:Y:S01]  /*0190*/  IMAD.SHL.U32 R9, R247, 0x4, RZ ;  /* 0x00000004f7097824 */ /* 0x000fe200078e00ff */
[-C--:B------:R-:W-:Y:S01]  /*01a0*/  IADD3 R6, P0, R7, R240.reuse, RZ ;  /* 0x000000f007067210 */ /* 0x080fe20007f1e0ff */
[----:B------:R-:W-:Y:S01]  /*01b0*/  IMAD.SHL.U32 R17, R247, 0x8, RZ ;  /* 0x00000008f7117824 */ /* 0x000fe200078e00ff */
[-C--:B------:R-:W-:Y:S01]  /*01c0*/  LEA.HI.X.SX32 R5, R5, R241.reuse, 0x1, P1 ;  /* 0x000000f105057211 */ /* 0x080fe200008f0eff */
[----:B------:R-:W-:Y:S01]  /*01d0*/  IMAD R15, R247, 0x7, RZ ;  /* 0x00000007f70f7824 */ /* 0x000fe200078e02ff */
[----:B------:R-:W-:Y:S01]  /*01e0*/  LEA.HI.X.SX32 R7, R7, R241, 0x1, P0 ;  /* 0x000000f107077211 */ /* 0x000fe200000f0eff */
[----:B------:R-:W-:Y:S01]  /*01f0*/  IMAD R107, R247, 0xc, RZ ;  /* 0x0000000cf76b7824 */ /* 0x000fe200078e02ff */
[-C--:B------:R-:W-:Y:S01]  /*0200*/  IADD3 R10, P0, R11, R240.reuse, RZ ;  /* 0x000000f00b0a7210 */ /* 0x080fe20007f1e0ff */
[----:B------:R0:W3:Y:S01]  /*0210*/  LDG.E.U8 R245, desc[UR28][R4.64] ;  /* 0x0000001c04f57981 */ /* 0x0000e2000c1e1100 */
[----:B------:R-:W-:-:S02]  /*0220*/  IADD3 R8, P1, R9, R240, RZ ;  /* 0x000000f009087210 */ /* 0x000fc40007f3e0ff */
[-C--:B------:R-:W-:Y:S01]  /*0230*/  LEA.HI.X.SX32 R11, R11, R241.reuse, 0x1, P0 ;  /* 0x000000f10b0b7211 */ /* 0x080fe200000f0eff */
[----:B------:R1:W3:Y:S01]  /*0240*/  LDG.E.U8 R6, desc[UR28][R6.64] ;  /* 0x0000001c06067981 */ /* 0x0002e2000c1e1100 */
[-C--:B------:R-:W-:Y:S01]  /*0250*/  IADD3 R12, P0, R13, R240.reuse, RZ ;  /* 0x000000f00d0c7210 */ /* 0x080fe20007f1e0ff */
[----:B------:R-:W-:Y:S01]  /*0260*/  IMAD.SHL.U32 R119, R247, 0x10, RZ ;  /* 0x00000010f7777824 */ /* 0x000fe200078e00ff */
[-C--:B------:R-:W-:Y:S01]  /*0270*/  LEA.HI.X.SX32 R9, R9, R241.reuse, 0x1, P1 ;  /* 0x000000f109097211 */ /* 0x080fe200008f0eff */
[C---:B------:R-:W-:Y:S01]  /*0280*/  IMAD R105, R247.reuse, 0xb, RZ ;  /* 0x0000000bf7697824 */ /* 0x040fe200078e02ff */
[----:B------:R-:W4:Y:S01]  /*0290*/  LDG.E.U8 R2, desc[UR28][R2.64] ;  /* 0x0000001c02027981 */ /* 0x000f22000c1e1100 */
[----:B0-----:R-:W-:Y:S01]  /*02a0*/  IMAD R5, R247, 0x9, RZ ;  /* 0x00000009f7057824 */ /* 0x001fe200078e02ff */
[-C--:B------:R-:W-:Y:S02]  /*02b0*/  LEA.HI.X.SX32 R13, R13, R241.reuse, 0x1, P0 ;  /* 0x000000f10d0d7211 */ /* 0x080fe400000f0eff */
[-C--:B------:R-:W-:Y:S01]  /*02c0*/  IADD3 R16, P0, R17, R240.reuse, RZ ;  /* 0x000000f011107210 */ /* 0x080fe20007f1e0ff */
[----:B-1----:R-:W-:Y:S01]  /*02d0*/  IMAD R7, R247, 0xa, RZ ;  /* 0x0000000af7077824 */ /* 0x002fe200078e02ff */
[-C--:B------:R-:W-:Y:S01]  /*02e0*/  IADD3 R14, P1, R15, R240.reuse, RZ ;  /* 0x000000f00f0e7210 */ /* 0x080fe20007f3e0ff */
[----:B------:R-:W-:Y:S01]  /*02f0*/  IMAD R109, R247, 0xd, RZ ;  /* 0x0000000df76d7824 */ /* 0x000fe200078e02ff */
[-C--:B------:R-:W-:Y:S01]  /*0300*/  IADD3 R18, P2, R5, R240.reuse, RZ ;  /* 0x000000f005127210 */ /* 0x080fe20007f5e0ff */
[----:B------:R-:W-:Y:S01]  /*0310*/  IMAD R117, R247, 0xf, RZ ;  /* 0x0000000ff7757824 */ /* 0x000fe200078e02ff */
[-C--:B------:R-:W-:Y:S01]  /*0320*/  LEA.HI.X.SX32 R17, R17, R241.reuse, 0x1, P0 ;  /* 0x000000f111117211 */ /* 0x080fe200000f0eff */
[----:B------:R-:W-:Y:S01]  /*0330*/  IMAD R127, R247, 0x13, RZ ;  /* 0x00000013f77f7824 */ /* 0x000fe200078e02ff */
[-C--:B------:R-:W-:Y:S01]  /*0340*/  IADD3 R168, P3, R107, R240.reuse, RZ ;  /* 0x000000f06ba87210 */ /* 0x080fe20007f7e0ff */
[----:B------:R0:W5:Y:S01]  /*0350*/  LDG.E.U8 R244, desc[UR28][R8.64] ;  /* 0x0000001c08f47981 */ /* 0x000162000c1e1100 */
[-C--:B------:R-:W-:Y:S01]  /*0360*/  LEA.HI.X.SX32 R15, R15, R241.reuse, 0x1, P1 ;  /* 0x000000f10f0f7211 */ /* 0x080fe200008f0eff */
[----:B------:R-:W-:Y:S01]  /*0370*/  IMAD R115, R247, 0xe, RZ ;  /* 0x0000000ef7737824 */ /* 0x000fe200078e02ff */
[-C--:B------:R-:W-:Y:S01]  /*0380*/  IADD3 R166, P0, R119, R240.reuse, RZ ;  /* 0x000000f077a67210 */ /* 0x080fe20007f1e0ff */
[----:B------:R-:W-:Y:S01]  /*0390*/  IMAD R145, R247, 0x17, RZ ;  /* 0x00000017f7917824 */ /* 0x000fe200078e02ff */
[-C--:B------:R-:W-:Y:S01]  /*03a0*/  LEA.HI.X.SX32 R19, R5, R241.reuse, 0x1, P2 ;  /* 0x000000f105137211 */ /* 0x080fe200010f0eff */
[----:B------:R-:W-:Y:S01]  /*03b0*/  IMAD R121, R247, 0x11, RZ ;  /* 0x00000011f7797824 */ /* 0x000fe200078e02ff */
[-C--:B------:R-:W-:Y:S01]  /*03c0*/  IADD3 R238, P2, R105, R240.reuse, RZ ;  /* 0x000000f069ee7210 */ /* 0x080fe20007f5e0ff */
[----:B------:R-:W-:Y:S01]  /*03d0*/  IMAD R123, R247, 0x12, RZ ;  /* 0x00000012f77b7824 */ /* 0x000fe200078e02ff */
[-C--:B------:R-:W-:Y:S01]  /*03e0*/  IADD3 R236, P4, R109, R240.reuse, RZ ;  /* 0x000000f06dec7210 */ /* 0x080fe20007f9e0ff */
[----:B------:R-:W-:Y:S01]  /*03f0*/  IMAD R129, R247, 0x14, RZ ;  /* 0x00000014f7817824 */ /* 0x000fe200078e02ff */
[-C--:B0-----:R-:W-:Y:S01]  /*0400*/  IADD3 R8, P1, R7, R240.reuse, RZ ;  /* 0x000000f007087210 */ /* 0x081fe20007f3e0ff */
[----:B------:R-:W-:Y:S01]  /*0410*/  IMAD R133, R247, 0x16, RZ ;  /* 0x00000016f7857824 */ /* 0x000fe200078e02ff */
[-C--:B------:R-:W-:Y:S01]  /*0420*/  IADD3 R234, P6, R117, R240.reuse, RZ ;  /* 0x000000f075ea7210 */ /* 0x080fe20007fde0ff */
[----:B------:R-:W-:Y:S01]  /*0430*/  IMAD R151, R247, 0x1a, RZ ;  /* 0x0000001af7977824 */ /* 0x000fe200078e02ff */
[-C--:B------:R-:W-:Y:S01]  /*0440*/  LEA.HI.X.SX32 R169, R107, R241.reuse, 0x1, P3 ;  /* 0x000000f16ba97211 */ /* 0x080fe200018f0eff */
[----:B------:R-:W-:Y:S01]  /*0450*/  IMAD R131, R247, 0x15, RZ ;  /* 0x00000015f7837824 */ /* 0x000fe200078e02ff */
[-C--:B------:R-:W-:Y:S01]  /*0460*/  IADD3 R230, P3, R127, R240.reuse, RZ ;  /* 0x000000f07fe67210 */ /* 0x080fe20007f7e0ff */
[----:B------:R-:W-:Y:S01]  /*0470*/  IMAD R159, R247, 0x1e, RZ ;  /* 0x0000001ef79f7824 */ /* 0x000fe200078e02ff */
[-C--:B------:R-:W-:Y:S01]  /*0480*/  LEA.HI.X.SX32 R167, R119, R241.reuse, 0x1, P0 ;  /* 0x000000f177a77211 */ /* 0x080fe200000f0eff */
[----:B------:R-:W-:Y:S01]  /*0490*/  IMAD R147, R247, 0x18, RZ ;  /* 0x00000018f7937824 */ /* 0x000fe200078e02ff */
[-C--:B------:R-:W-:Y:S01]  /*04a0*/  LEA.HI.X.SX32 R9, R7, R241.reuse, 0x1, P1 ;  /* 0x000000f107097211 */ /* 0x080fe200008f0eff */
[----:B------:R-:W-:Y:S01]  /*04b0*/  IMAD R149, R247, 0x19, RZ ;  /* 0x00000019f7957824 */ /* 0x000fe200078e02ff */
[-C--:B------:R-:W-:Y:S01]  /*04c0*/  IADD3 R124, P5, R115, R240.reuse, RZ ;  /* 0x000000f0737c7210 */ /* 0x080fe20007fbe0ff */
[----:B------:R-:W-:Y:S01]  /*04d0*/  IMAD R153, R247, 0x1b, RZ ;  /* 0x0000001bf7997824 */ /* 0x000fe200078e02ff */
[-C--:B------:R-:W-:Y:S01]  /*04e0*/  IADD3 R226, P0, R145, R240.reuse, RZ ;  /* 0x000000f091e27210 */ /* 0x080fe20007f1e0ff */
        /* <DEDUP_REMOVED lines=10> */
[----:B------:R-:W-:Y:S01]  /*0590*/  IMAD.SHL.U32 R185, R247, 0x20, RZ ;  /* 0x00000020f7b97824 */ /* 0x000fe200078e00ff */
[-C--:B------:R-:W-:Y:S01]  /*05a0*/  IADD3 R164, P4, R129, R240.reuse, RZ ;  /* 0x000000f081a47210 */ /* 0x080fe20007f9e0ff */
[----:B------:R-:W-:Y:S01]  /*05b0*/  IMAD R189, R247, 0x22, RZ ;  /* 0x00000022f7bd7824 */ /* 0x000fe200078e02ff */
[----:B------:R-:W-:Y:S01]  /*05c0*/  IADD3 R104, P6, R133, R240, RZ ;  /* 0x000000f085687210 */ /* 0x000fe20007fde0ff */
[----:B------:R-:W-:Y:S01]  /*05d0*/  IMAD R193, R247, 0x24, RZ ;  /* 0x00000024f7c17824 */ /* 0x000fe200078e02ff */
[-C--:B------:R-:W-:Y:S01]  /*05e0*/  LEA.HI.X.SX32 R231, R127, R241.reuse, 0x1, P3 ;  /* 0x000000f17fe77211 */ /* 0x080fe200018f0eff */
[----:B------:R0:W2:Y:S01]  /*05f0*/  LDG.E.U8 R7, desc[UR28][R8.64] ;  /* 0x0000001c08077981 */ /* 0x0000a2000c1e1100 */
[----:B------:R-:W-:-:S02]  /*0600*/  LEA.HI.X.SX32 R125, R115, R241, 0x1, P5 ;  /* 0x000000f1737d7211 */ /* 0x000fc400028f0eff */
[-C--:B------:R-:W-:Y:S01]  /*0610*/  IADD3 R126, P3, R151, R240.reuse, RZ ;  /* 0x000000f0977e7210 */ /* 0x080fe20007f7e0ff */
[----:B------:R-:W-:Y:S01]  /*0620*/  IMAD R201, R247, 0x28, RZ ;  /* 0x00000028f7c97824 */ /* 0x000fe200078e02ff */
[-C--:B------:R-:W-:Y:S01]  /*0630*/  LEA.HI.X.SX32 R227, R145, R241.reuse, 0x1, P0 ;  /* 0x000000f191e37211 */ /* 0x080fe200000f0eff */
[----:B------:R-:W-:Y:S01]  /*0640*/  IMAD R191, R247, 0x23, RZ ;  /* 0x00000023f7bf7824 */ /* 0x000fe200078e02ff */
[-C--:B------:R-:W-:Y:S01]  /*0650*/  IADD3 R228, P5, R131, R240.reuse, RZ ;  /* 0x000000f083e47210 */ /* 0x080fe20007fbe0ff */
[----:B------:R-:W-:Y:S01]  /*0660*/  IMAD R197, R247, 0x26, RZ ;  /* 0x00000026f7c57824 */ /* 0x000fe200078e02ff */
[----:B------:R-:W-:Y:S01]  /*0670*/  LEA.HI.X.SX32 R233, R121, R241, 0x1, P1 ;  /* 0x000000f179e97211 */ /* 0x000fe200008f0eff */
[----:B------:R-:W-:Y:S01]  /*0680*/  IMAD R199, R247, 0x27, RZ ;  /* 0x00000027f7c77824 */ /* 0x000fe200078e02ff */
[-C--:B------:R-:W-:Y:S01]  /*0690*/  IADD3 R128, P0, R159, R240.reuse, RZ ;  /* 0x000000f09f807210 */ /* 0x080fe20007f1e0ff */
[----:B------:R1:W3:Y:S01]  /*06a0*/  LDG.E.U8 R5, desc[UR28][R14.64] ;  /* 0x0000001c0e057981 */ /* 0x0002e2000c1e1100 */
[----:B------:R-:W-:-:S02]  /*06b0*/  IADD3 R162, P1, R147, R240, RZ ;  /* 0x000000f093a27210 */ /* 0x000fc40007f3e0ff */
[-C--:B------:R-:W-:Y:S01]  /*06c0*/  LEA.HI.X.SX32 R115, R123, R241.reuse, 0x1, P2 ;  /* 0x000000f17b737211 */ /* 0x080fe200010f0eff */
[----:B------:R-:W-:Y:S01]  /*06d0*/  IMAD R203, R247, 0x29, RZ ;  /* 0x00000029f7cb7824 */ /* 0x000fe200078e02ff */
[-C--:B------:R-:W-:Y:S01]  /*06e0*/  IADD3 R224, P2, R149, R240.reuse, RZ ;  /* 0x000000f095e07210 */ /* 0x080fe20007f5e0ff */
[----:B------:R-:W-:Y:S01]  /*06f0*/  IMAD R207, R247, 0x2b, RZ ;  /* 0x0000002bf7cf7824 */ /* 0x000fe200078e02ff */
[-C--:B------:R-:W-:Y:S01]  /*0700*/  LEA.HI.X.SX32 R165, R129, R241.reuse, 0x1, P4 ;  /* 0x000000f181a57211 */ /* 0x080fe200020f0eff */
[----:B------:R1:W5:Y:S01]  /*0710*/  LDG.E.U8 R3, desc[UR28][R10.64] ;  /* 0x0000001c0a037981 */ /* 0x000362000c1e1100 */
[-C--:B------:R-:W-:Y:S02]  /*0720*/  LEA.HI.X.SX32 R105, R133, R241.reuse, 0x1, P6 ;  /* 0x000000f185697211 */ /* 0x080fe400030f0eff */
[-C--:B------:R-:W-:Y:S01]  /*0730*/  IADD3 R222, P4, R153, R240.reuse, RZ ;  /* 0x000000f099de7210 */ /* 0x080fe20007f9e0ff */
[----:B0-----:R-:W-:Y:S01]  /*0740*/  IMAD R8, R247, 0x2c, RZ ;  /* 0x0000002cf7087824 */ /* 0x001fe200078e02ff */
[-C--:B------:R-:W-:Y:S01]  /*0750*/  IADD3 R220, P6, R157, R240.reuse, RZ ;  /* 0x000000f09ddc7210 */ /* 0x080fe20007fde0ff */
[----:B------:R-:W-:Y:S01]  /*0760*/  IMAD R205, R247, 0x2a, RZ ;  /* 0x0000002af7cd7824 */ /* 0x000fe200078e02ff */
[-C--:B------:R-:W-:Y:S01]  /*0770*/  LEA.HI.X.SX32 R127, R151, R241.reuse, 0x1, P3 ;  /* 0x000000f1977f7211 */ /* 0x080fe200018f0eff */
[----:B------:R-:W-:Y:S01]  /*0780*/  IMAD R22, R247, 0x33, RZ ;  /* 0x00000033f7167824 */ /* 0x000fe200078e02ff */
[-C--:B------:R-:W-:Y:S01]  /*0790*/  LEA.HI.X.SX32 R229, R131, R241.reuse, 0x1, P5 ;  /* 0x000000f183e57211 */ /* 0x080fe200028f0eff */
[----:B-1----:R-:W-:Y:S01]  /*07a0*/  IMAD R14, R247, 0x2f, RZ ;  /* 0x0000002ff70e7824 */ /* 0x002fe200078e02ff */
[----:B------:R-:W-:Y:S01]  /*07b0*/  IADD3 R216, P3, R187, R240, RZ ;  /* 0x000000f0bbd87210 */ /* 0x000fe20007f7e0ff */
[----:B------:R0:W3:Y:S01]  /*07c0*/  LDG.E.U8 R243, desc[UR28][R12.64] ;  /* 0x0000001c0cf37981 */ /* 0x0000e2000c1e1100 */
[----:B------:R-:W-:-:S02]  /*07d0*/  LEA.HI.X.SX32 R129, R159, R241, 0x1, P0 ;  /* 0x000000f19f817211 */ /* 0x000fc400000f0eff */
[-C--:B------:R-:W-:Y:S01]  /*07e0*/  IADD3 R160, P5, R155, R240.reuse, RZ ;  /* 0x000000f09ba07210 */ /* 0x080fe20007fbe0ff */
[----:B------:R-:W-:Y:S01]  /*07f0*/  IMAD R20, R247, 0x32, RZ ;  /* 0x00000032f7147824 */ /* 0x000fe200078e02ff */
[-C--:B------:R-:W-:Y:S01]  /*0800*/  LEA.HI.X.SX32 R163, R147, R241.reuse, 0x1, P1 ;  /* 0x000000f193a37211 */ /* 0x080fe200008f0eff */
[----:B------:R1:W4:Y:S01]  /*0810*/  LDG.E.U8 R242, desc[UR28][R16.64] ;  /* 0x0000001c10f27981 */ /* 0x000322000c1e1100 */
[-C--:B------:R-:W-:Y:S02]  /*0820*/  IADD3 R212, P0, R195, R240.reuse, RZ ;  /* 0x000000f0c3d47210 */ /* 0x080fe40007f1e0ff */
[-C--:B------:R-:W-:Y:S01]  /*0830*/  IADD3 R218, P1, R183, R240.reuse, RZ ;  /* 0x000000f0b7da7210 */ /* 0x080fe20007f3e0ff */
[----:B------:R1:W4:Y:S01]  /*0840*/  LDG.E.U8 R4, desc[UR28][R18.64] ;  /* 0x0000001c12047981 */ /* 0x000322000c1e1100 */
[-C--:B------:R-:W-:Y:S02]  /*0850*/  LEA.HI.X.SX32 R225, R149, R241.reuse, 0x1, P2 ;  /* 0x000000f195e17211 */ /* 0x080fe400010f0eff */
        /* <DEDUP_REMOVED lines=10> */
[-C--:B------:R-:W-:Y:S01]  /*0900*/  LEA.HI.X.SX32 R217, R187, R241.reuse, 0x1, P3 ;  /* 0x000000f1bbd97211 */ /* 0x080fe200018f0eff */
[----:B0-----:R-:W-:Y:S01]  /*0910*/  IMAD R12, R247, 0x2e, RZ ;  /* 0x0000002ef70c7824 */ /* 0x001fe200078e02ff */
        /* <DEDUP_REMOVED lines=9> */
[C---:B-1----:R-:W-:Y:S01]  /*09b0*/  IMAD R16, R247.reuse, 0x30, RZ ;  /* 0x00000030f7107824 */ /* 0x042fe200078e02ff */
        /* <DEDUP_REMOVED lines=9> */
[----:B------:R-:W-:Y:S01]  /*0a50*/  IMAD.SHL.U32 R143, R247, 0x40, RZ ;  /* 0x00000040f78f7824 */ /* 0x000fe200078e00ff */
[-C--:B------:R-:W-:Y:S01]  /*0a60*/  LEA.HI.X.SX32 R157, R193, R241.reuse, 0x1, P6 ;  /* 0x000000f1c19d7211 */ /* 0x080fe200030f0eff */
[----:B------:R-:W-:Y:S01]  /*0a70*/  IMAD R141, R247, 0x44, RZ ;  /* 0x00000044f78d7824 */ /* 0x000fe200078e02ff */
[-C--:B------:R-:W-:Y:S01]  /*0a80*/  IADD3 R208, P4, R203, R240.reuse, RZ ;  /* 0x000000f0cbd07210 */ /* 0x080fe20007f9e0ff */
[----:B------:R-:W-:Y:S01]  /*0a90*/  IMAD R44, R247, 0x3e, RZ ;  /* 0x0000003ef72c7824 */ /* 0x000fe200078e02ff */
[-C--:B------:R-:W-:Y:S01]  /*0aa0*/  IADD3 R206, P6, R207, R240.reuse, RZ ;  /* 0x000000f0cfce7210 */ /* 0x080fe20007fde0ff */
[----:B------:R-:W-:Y:S01]  /*0ab0*/  IMAD R46, R247, 0x3f, RZ ;  /* 0x0000003ff72e7824 */ /* 0x000fe200078e02ff */
[-C--:B------:R-:W-:Y:S01]  /*0ac0*/  LEA.HI.X.SX32 R155, R201, R241.reuse, 0x1, P3 ;  /* 0x000000f1c99b7211 */ /* 0x080fe200018f0eff */
[----:B------:R-:W-:Y:S01]  /*0ad0*/  IMAD R139, R247, 0x48, RZ ;  /* 0x00000048f78b7824 */ /* 0x000fe200078e02ff */
[-C--:B------:R-:W-:Y:S01]  /*0ae0*/  LEA.HI.X.SX32 R215, R191, R241.reuse, 0x1, P5 ;  /* 0x000000f1bfd77211 */ /* 0x080fe200028f0eff */
[C---:B------:R-:W-:Y:S01]  /*0af0*/  IMAD R111, R247.reuse, 0x42, RZ ;  /* 0x00000042f76f7824 */ /* 0x040fe200078e02ff */
[-C--:B------:R-:W-:Y:S01]  /*0b00*/  IADD3 R202, P3, R14, R240.reuse, RZ ;  /* 0x000000f00eca7210 */ /* 0x080fe20007f7e0ff */
[C---:B------:R-:W-:Y:S01]  /*0b10*/  IMAD R179, R247.reuse, 0x43, RZ ;  /* 0x00000043f7b37824 */ /* 0x040fe200078e02ff */
[-C--:B------:R-:W-:Y:S01]  /*0b20*/  LEA.HI.X.SX32 R153, R8, R241.reuse, 0x1, P0 ;  /* 0x000000f108997211 */ /* 0x080fe200000f0eff */
[----:B------:R-:W-:Y:S01]  /*0b30*/  IMAD R175, R247, 0x47, RZ ;  /* 0x00000047f7af7824 */ /* 0x000fe200078e02ff */
[-C--:B------:R-:W-:Y:S01]  /*0b40*/  IADD3 R116, P5, R205, R240.reuse, RZ ;  /* 0x000000f0cd747210 */ /* 0x080fe20007fbe0ff */
[----:B------:R-:W-:Y:S01]  /*0b50*/  IMAD R171, R247, 0x4b, RZ ;  /* 0x0000004bf7ab7824 */ /* 0x000fe200078e02ff */
[-C--:B------:R-:W-:Y:S01]  /*0b60*/  LEA.HI.X.SX32 R133, R197, R241.reuse, 0x1, P1 ;  /* 0x000000f1c5857211 */ /* 0x080fe200008f0eff */
[C---:B------:R-:W-:Y:S01]  /*0b70*/  IMAD R177, R247.reuse, 0x45, RZ ;  /* 0x00000045f7b17824 */ /* 0x040fe200078e02ff */
[-C--:B------:R-:W-:Y:S01]  /*0b80*/  IADD3 R198, P0, R22, R240.reuse, RZ ;  /* 0x000000f016c67210 */ /* 0x080fe20007f1e0ff */
[C---:B------:R-:W-:Y:S01]  /*0b90*/  IMAD R113, R247.reuse, 0x46, RZ ;  /* 0x00000046f7717824 */ /* 0x040fe200078e02ff */
[-C--:B------:R-:W-:Y:S01]  /*0ba0*/  IADD3 R204, P1, R10, R240.reuse, RZ ;  /* 0x000000f00acc7210 */ /* 0x080fe20007f3e0ff */
[----:B------:R-:W-:Y:S01]  /*0bb0*/  IMAD R101, R247, 0x4f, RZ ;  /* 0x0000004ff7657824 */ /* 0x000fe200078e02ff */
[-C--:B------:R-:W-:Y:S01]  /*0bc0*/  LEA.HI.X.SX32 R211, R199, R241.reuse, 0x1, P2 ;  /* 0x000000f1c7d37211 */ /* 0x080fe200010f0eff */
[C---:B------:R-:W-:Y:S01]  /*0bd0*/  IMAD R173, R247.reuse, 0x49, RZ ;  /* 0x00000049f7ad7824 */ /* 0x040fe200078e02ff */
        /* <DEDUP_REMOVED lines=10> */
[-C--:B------:R-:W-:Y:S01]  /*0c80*/  LEA.HI.X.SX32 R117, R205, R241.reuse, 0x1, P5 ;  /* 0x000000f1cd757211 */ /* 0x080fe200028f0eff */
[C---:B------:R-:W-:Y:S01]  /*0c90*/  IMAD R15, R247.reuse, 0x56, RZ ;  /* 0x00000056f70f7824 */ /* 0x040fe200078e02ff */
[-C--:B------:R-:W-:Y:S01]  /*0ca0*/  IADD3 R122, P3, R28, R240.reuse, RZ ;  /* 0x000000f01c7a7210 */ /* 0x080fe20007f7e0ff */
[C---:B------:R-:W-:Y:S01]  /*0cb0*/  IMAD R99, R247.reuse, 0x50, RZ ;  /* 0x00000050f7637824 */ /* 0x040fe200078e02ff */
[-C--:B------:R-:W-:Y:S01]  /*0cc0*/  LEA.HI.X.SX32 R199, R22, R241.reuse, 0x1, P0 ;  /* 0x000000f116c77211 */ /* 0x080fe200000f0eff */
[C---:B------:R-:W-:Y:S01]  /*0cd0*/  IMAD R97, R247.reuse, 0x51, RZ ;  /* 0x00000051f7617824 */ /* 0x040fe200078e02ff */
[-C--:B------:R-:W-:Y:S01]  /*0ce0*/  IADD3 R150, P4, R16, R240.reuse, RZ ;  /* 0x000000f010967210 */ /* 0x080fe20007f9e0ff */
        /* <DEDUP_REMOVED lines=19> */
[-C--:B------:R-:W-:Y:S01]  /*0e20*/  LEA.HI.X.SX32 R151, R16, R241.reuse, 0x1, P4 ;  /* 0x000000f110977211 */ /* 0x080fe200020f0eff */
        /* <DEDUP_REMOVED lines=12> */
[----:B------:R-:W-:Y:S01]  /*0ef0*/  IMAD R73, R247, 0x6b, RZ ;  /* 0x0000006bf7497824 */ /* 0x000fe200078e02ff */
        /* <DEDUP_REMOVED lines=9> */
[----:B------:R-:W-:Y:S01]  /*0f90*/  IMAD R17, R247, 0x68, RZ ;  /* 0x00000068f7117824 */ /* 0x000fe200078e02ff */
[-C--:B------:R-:W-:Y:S01]  /*0fa0*/  IADD3 R142, P6, R143, R240.reuse, RZ ;  /* 0x000000f08f8e7210 */ /* 0x080fe20007fde0ff */
[C---:B------:R-:W-:Y:S01]  /*0fb0*/  IMAD R41, R247.reuse, 0x69, RZ ;  /* 0x00000069f7297824 */ /* 0x040fe200078e02ff */
[-C--:B------:R-:W-:Y:S01]  /*0fc0*/  LEA.HI.X.SX32 R189, R42, R241.reuse, 0x1, P3 ;  /* 0x000000f12abd7211 */ /* 0x080fe200018f0eff */
[C---:B------:R-:W-:Y:S01]  /*0fd0*/  IMAD R69, R247.reuse, 0x6f, RZ ;  /* 0x0000006ff7457824 */ /* 0x040fe200078e02ff */
[-C--:B------:R-:W-:Y:S01]  /*0fe0*/  LEA.HI.X.SX32 R195, R30, R241.reuse, 0x1, P4 ;  /* 0x000000f11ec37211 */ /* 0x080fe200020f0eff */
        /* <DEDUP_REMOVED lines=14> */
[----:B------:R-:W-:Y:S01]  /*10d0*/  IMAD R37, R247, 0x73, RZ ;  /* 0x00000073f7257824 */ /* 0x000fe200078e02ff */
[-C--:B------:R-:W-:Y:S01]  /*10e0*/  IADD3 R110, P1, R111, R240.reuse, RZ ;  /* 0x000000f06f6e7210 */ /* 0x080fe20007f3e0ff */
[C---:B------:R-:W-:Y:S01]  /*10f0*/  IMAD R61, R247.reuse, 0x74, RZ ;  /* 0x00000074f73d7824 */ /* 0x040fe200078e02ff */
        /* <DEDUP_REMOVED lines=20> */
[----:B------:R-:W-:Y:S01]  /*1240*/  IADD3 R112, P5, R113, R240, RZ ;  /* 0x000000f071707210 */ /* 0x000fe20007fbe0ff */
[----:B------:R-:W2:Y:S01]  /*1250*/  LDG.E.U8 R238, desc[UR28][R238.64] ;  /* 0x0000001ceeee7981 */ /* 0x000ea2000c1e1100 */
[----:B------:R-:W-:-:S02]  /*1260*/  LEA.HI.X.SX32 R111, R111, R241, 0x1, P1 ;  /* 0x000000f16f6f7211 */ /* 0x000fc400008f0eff */
[-C--:B------:R-:W-:Y:S01]  /*1270*/  IADD3 R170, P0, R101, R240.reuse, RZ ;  /* 0x000000f065aa7210 */ /* 0x080fe20007f1e0ff */
[----:B------:R0:W2:Y:S01]  /*1280*/  LDG.E.U8 R246, desc[UR28][R240.64] ;  /* 0x0000001cf0f67981 */ /* 0x0000a2000c1e1100 */
[-C--:B------:R-:W-:Y:S02]  /*1290*/  IADD3 R176, P1, R173, R240.reuse, RZ ;  /* 0x000000f0adb07210 */ /* 0x080fe40007f3e0ff */
[-C--:B------:R-:W-:Y:S01]  /*12a0*/  LEA.HI.X.SX32 R183, R179, R241.reuse, 0x1, P2 ;  /* 0x000000f1b3b77211 */ /* 0x080fe200010f0eff */
[----:B------:R-:W2:Y:S01]  /*12b0*/  LDG.E.U8 R168, desc[UR28][R168.64] ;  /* 0x0000001ca8a87981 */ /* 0x000ea2000c1e1100 */
[-C--:B------:R-:W-:Y:S02]  /*12c0*/  IADD3 R8, P2, R9, R240.reuse, RZ ;  /* 0x000000f009087210 */ /* 0x080fe40007f5e0ff */
[----:B------:R-:W-:Y:S01]  /*12d0*/  LEA.HI.X.SX32 R179, R175, R241, 0x1, P6 ;  /* 0x000000f1afb37211 */ /* 0x000fe200030f0eff */
[----:B------:R-:W2:Y:S01]  /*12e0*/  LDG.E.U8 R237, desc[UR28][R236.64] ;  /* 0x0000001ceced7981 */ /* 0x000ea2000c1e1100 */
[----:B------:R-:W-:-:S02]  /*12f0*/  IADD3 R102, P6, R103, R240, RZ ;  /* 0x000000f067667210 */ /* 0x000fc40007fde0ff */
[-C--:B------:R-:W-:Y:S01]  /*1300*/  LEA.HI.X.SX32 R175, R171, R241.reuse, 0x1, P3 ;  /* 0x000000f1abaf7211 */ /* 0x080fe200018f0eff */
[----:B------:R-:W2:Y:S01]  /*1310*/  LDG.E.U8 R124, desc[UR28][R124.64] ;  /* 0x0000001c7c7c7981 */ /* 0x000ea2000c1e1100 */
[-C--:B------:R-:W-:Y:S02]  /*1320*/  LEA.HI.X.SX32 R181, R177, R241.reuse, 0x1, P4 ;  /* 0x000000f1b1b57211 */ /* 0x080fe400020f0eff */
[-C--:B------:R-:W-:Y:S01]  /*1330*/  LEA.HI.X.SX32 R113, R113, R241.reuse, 0x1, P5 ;  /* 0x000000f171717211 */ /* 0x080fe200028f0eff */
[----:B------:R-:W-:Y:S01]  /*1340*/  IMAD R247, R247, 0x7f, RZ ;  /* 0x0000007ff7f77824 */ /* 0x000fe200078e02ff */
[-C--:B------:R-:W-:Y:S01]  /*1350*/  IADD3 R100, P3, R95, R240.reuse, RZ ;  /* 0x000000f05f647210 */ /* 0x080fe20007f7e0ff */
[----:B------:R-:W2:Y:S01]  /*1360*/  LDG.E.U8 R235, desc[UR28][R234.64] ;  /* 0x0000001ceaeb7981 */ /* 0x000ea2000c1e1100 */
[----:B------:R-:W-:Y:S02]  /*1370*/  LEA.HI.X.SX32 R171, R101, R241, 0x1, P0 ;  /* 0x000000f165ab7211 */ /* 0x000fe400000f0eff */
[-C--:B------:R-:W-:Y:S01]  /*1380*/  IADD3 R136, P4, R137, R240.reuse, RZ ;  /* 0x000000f089887210 */ /* 0x080fe20007f9e0ff */
[----:B------:R-:W2:Y:S01]  /*1390*/  LDG.E.U8 R166, desc[UR28][R166.64] ;  /* 0x0000001ca6a67981 */ /* 0x000ea2000c1e1100 */
[----:B------:R-:W-:-:S02]  /*13a0*/  IADD3 R172, P5, R135, R240, RZ ;  /* 0x000000f087ac7210 */ /* 0x000fc40007fbe0ff */
[-C--:B------:R-:W-:Y:S01]  /*13b0*/  LEA.HI.X.SX32 R177, R173, R241.reuse, 0x1, P1 ;  /* 0x000000f1adb17211 */ /* 0x080fe200008f0eff */
[----:B------:R-:W2:Y:S01]  /*13c0*/  LDG.E.U8 R233, desc[UR28][R232.64] ;  /* 0x0000001ce8e97981 */ /* 0x000ea2000c1e1100 */
[-C--:B------:R-:W-:Y:S02]  /*13d0*/  IADD3 R14, P0, R15, R240.reuse, RZ ;  /* 0x000000f00f0e7210 */ /* 0x080fe40007f1e0ff */
[-C--:B------:R-:W-:Y:S01]  /*13e0*/  IADD3 R134, P1, R99, R240.reuse, RZ ;  /* 0x000000f063867210 */ /* 0x080fe20007f3e0ff */
[----:B------:R-:W2:Y:S01]  /*13f0*/  LDG.E.U8 R114, desc[UR28][R114.64] ;  /* 0x0000001c72727981 */ /* 0x000ea2000c1e1100 */
[-C--:B------:R-:W-:Y:S02]  /*1400*/  LEA.HI.X.SX32 R9, R9, R241.reuse, 0x1, P2 ;  /* 0x000000f109097211 */ /* 0x080fe400010f0eff */
[----:B------:R-:W-:Y:S01]  /*1410*/  IADD3 R98, P2, R97, R240, RZ ;  /* 0x000000f061627210 */ /* 0x000fe20007f5e0ff */
[----:B------:R-:W2:Y:S01]  /*1420*/  LDG.E.U8 R231, desc[UR28][R230.64] ;  /* 0x0000001ce6e77981 */ /* 0x000ea2000c1e1100 */
[----:B------:R-:W-:-:S02]  /*1430*/  LEA.HI.X.SX32 R103, R103, R241, 0x1, P6 ;  /* 0x000000f167677211 */ /* 0x000fc400030f0eff */
[-C--:B------:R-:W-:Y:S01]  /*1440*/  IADD3 R94, P6, R91, R240.reuse, RZ ;  /* 0x000000f05b5e7210 */ /* 0x080fe20007fde0ff */
[----:B------:R-:W2:Y:S01]  /*1450*/  LDG.E.U8 R164, desc[UR28][R164.64] ;  /* 0x0000001ca4a47981 */ /* 0x000ea2000c1e1100 */
[-C--:B------:R-:W-:Y:S02]  /*1460*/  LEA.HI.X.SX32 R101, R95, R241.reuse, 0x1, P3 ;  /* 0x000000f15f657211 */ /* 0x080fe400018f0eff */
[-C--:B------:R-:W-:Y:S01]  /*1470*/  LEA.HI.X.SX32 R137, R137, R241.reuse, 0x1, P4 ;  /* 0x000000f189897211 */ /* 0x080fe200020f0eff */
[----:B------:R-:W2:Y:S01]  /*1480*/  LDG.E.U8 R229, desc[UR28][R228.64] ;  /* 0x0000001ce4e57981 */ /* 0x000ea2000c1e1100 */
[-C--:B------:R-:W-:Y:S02]  /*1490*/  LEA.HI.X.SX32 R173, R135, R241.reuse, 0x1, P5 ;  /* 0x000000f187ad7211 */ /* 0x080fe400028f0eff */
[----:B------:R-:W-:Y:S01]  /*14a0*/  IADD3 R90, P3, R87, R240, RZ ;  /* 0x000000f0575a7210 */ /* 0x000fe20007f7e0ff */
[----:B------:R-:W2:Y:S01]  /*14b0*/  LDG.E.U8 R104, desc[UR28][R104.64] ;  /* 0x0000001c68687981 */ /* 0x000ea2000c1e1100 */
[----:B------:R-:W-:-:S02]  /*14c0*/  LEA.HI.X.SX32 R15, R15, R241, 0x1, P0 ;  /* 0x000000f10f0f7211 */ /* 0x000fc400000f0eff */
[-C--:B------:R-:W-:Y:S01]  /*14d0*/  IADD3 R96, P4, R93, R240.reuse, RZ ;  /* 0x000000f05d607210 */ /* 0x080fe20007f9e0ff */
[----:B------:R-:W2:Y:S01]  /*14e0*/  LDG.E.U8 R227, desc[UR28][R226.64] ;  /* 0x0000001ce2e37981 */ /* 0x000ea2000c1e1100 */
[-C--:B------:R-:W-:Y:S02]  /*14f0*/  IADD3 R52, P5, R53, R240.reuse, RZ ;  /* 0x000000f035347210 */ /* 0x080fe40007fbe0ff */
[-C--:B------:R-:W-:Y:S01]  /*1500*/  LEA.HI.X.SX32 R135, R99, R241.reuse, 0x1, P1 ;  /* 0x000000f163877211 */ /* 0x080fe200008f0eff */
[----:B------:R-:W2:Y:S01]  /*1510*/  LDG.E.U8 R162, desc[UR28][R162.64] ;  /* 0x0000001ca2a27981 */ /* 0x000ea2000c1e1100 */
[-C--:B------:R-:W-:Y:S02]  /*1520*/  IADD3 R86, P0, R83, R240.reuse, RZ ;  /* 0x000000f053567210 */ /* 0x080fe40007f1e0ff */
[----:B------:R-:W-:Y:S01]  /*1530*/  IADD3 R92, P1, R89, R240, RZ ;  /* 0x000000f0595c7210 */ /* 0x000fe20007f3e0ff */
[----:B------:R-:W2:Y:S01]  /*1540*/  LDG.E.U8 R225, desc[UR28][R224.64] ;  /* 0x0000001ce0e17981 */ /* 0x000ea2000c1e1100 */
[----:B------:R-:W-:-:S02]  /*1550*/  LEA.HI.X.SX32 R99, R97, R241, 0x1, P2 ;  /* 0x000000f161637211 */ /* 0x000fc400010f0eff */
[----:B------:R-:W-:Y:S01]  /*1560*/  IADD3 R50, P2, R51, R240, RZ ;  /* 0x000000f033327210 */ /* 0x000fe20007f5e0ff */
[----:B------:R-:W2:Y:S01]  /*1570*/  LDG.E.U8 R126, desc[UR28][R126.64] ;  /* 0x0000001c7e7e7981 */ /* 0x000ea2000c1e1100 */
[-C--:B------:R-:W-:Y:S02]  /*1580*/  LEA.HI.X.SX32 R95, R91, R241.reuse, 0x1, P6 ;  /* 0x000000f15b5f7211 */ /* 0x080fe400030f0eff */
[-C--:B------:R-:W-:Y:S01]  /*1590*/  LEA.HI.X.SX32 R91, R87, R241.reuse, 0x1, P3 ;  /* 0x000000f1575b7211 */ /* 0x080fe200018f0eff */
[----:B------:R-:W2:Y:S01]  /*15a0*/  LDG.E.U8 R223, desc[UR28][R222.64] ;  /* 0x0000001cdedf7981 */ /* 0x000ea2000c1e1100 */
[-C--:B------:R-:W-:Y:S02]  /*15b0*/  LEA.HI.X.SX32 R97, R93, R241.reuse, 0x1, P4 ;  /* 0x000000f15d617211 */ /* 0x080fe400020f0eff */
[-C--:B------:R-:W-:Y:S01]  /*15c0*/  LEA.HI.X.SX32 R53, R53, R241.reuse, 0x1, P5 ;  /* 0x000000f135357211 */ /* 0x080fe200028f0eff */
[----:B------:R-:W2:Y:S01]  /*15d0*/  LDG.E.U8 R160, desc[UR28][R160.64] ;  /* 0x0000001ca0a07981 */ /* 0x000ea2000c1e1100 */
[----:B------:R-:W-:-:S02]  /*15e0*/  LEA.HI.X.SX32 R87, R83, R241, 0x1, P0 ;  /* 0x000000f153577211 */ /* 0x000fc400000f0eff */
[-C--:B------:R-:W-:Y:S01]  /*15f0*/  IADD3 R26, P4, R27, R240.reuse, RZ ;  /* 0x000000f01b1a7210 */ /* 0x080fe20007f9e0ff */
[----:B------:R-:W2:Y:S01]  /*1600*/  LDG.E.U8 R221, desc[UR28][R220.64] ;  /* 0x0000001cdcdd7981 */ /* 0x000ea2000c1e1100 */
[-C--:B------:R-:W-:Y:S02]  /*1610*/  IADD3 R88, P5, R85, R240.reuse, RZ ;  /* 0x000000f055587210 */ /* 0x080fe40007fbe0ff */
[----:B------:R-:W-:Y:S01]  /*1620*/  LEA.HI.X.SX32 R93, R89, R241, 0x1, P1 ;  /* 0x000000f1595d7211 */ /* 0x000fe200008f0eff */
[----:B------:R-:W2:Y:S01]  /*1630*/  LDG.E.U8 R128, desc[UR28][R128.64] ;  /* 0x0000001c80807981 */ /* 0x000ea2000c1e1100 */
[-C--:B------:R-:W-:Y:S02]  /*1640*/  IADD3 R44, P0, R45, R240.reuse, RZ ;  /* 0x000000f02d2c7210 */ /* 0x080fe40007f1e0ff */
[-C--:B------:R-:W-:Y:S01]  /*1650*/  IADD3 R48, P6, R49, R240.reuse, RZ ;  /* 0x000000f031307210 */ /* 0x080fe20007fde0ff */
[----:B------:R-:W2:Y:S01]  /*1660*/  LDG.E.U8 R219, desc[UR28][R218.64] ;  /* 0x0000001cdadb7981 */ /* 0x000ea2000c1e1100 */
[----:B------:R-:W-:-:S02]  /*1670*/  IADD3 R28, P1, R29, R240, RZ ;  /* 0x000000f01d1c7210 */ /* 0x000fc40007f3e0ff */
[-C--:B------:R-:W-:Y:S01]  /*1680*/  LEA.HI.X.SX32 R51, R51, R241.reuse, 0x1, P2 ;  /* 0x000000f133337211 */ /* 0x080fe200010f0eff */
[----:B------:R-:W2:Y:S01]  /*1690*/  LDG.E.U8 R158, desc[UR28][R158.64] ;  /* 0x0000001c9e9e7981 */ /* 0x000ea2000c1e1100 */
[-C--:B------:R-:W-:Y:S02]  /*16a0*/  IADD3 R84, P2, R81, R240.reuse, RZ ;  /* 0x000000f051547210 */ /* 0x080fe40007f5e0ff */
[----:B------:R-:W-:Y:S01]  /*16b0*/  IADD3 R46, P3, R47, R240, RZ ;  /* 0x000000f02f2e7210 */ /* 0x000fe20007f7e0ff */
        /* <DEDUP_REMOVED lines=8> */
[-C--:B------:R-:W-:Y:S01]  /*1740*/  LEA.HI.X.SX32 R49, R49, R241.reuse, 0x1, P6 ;  /* 0x000000f131317211 */ /* 0x080fe200030f0eff */
[----:B------:R-:W2:Y:S01]  /*1750*/  LDG.E.U8 R156, desc[UR28][R156.64] ;  /* 0x0000001c9c9c7981 */ /* 0x000ea2000c1e1100 */
[----:B------:R-:W-:Y:S02]  /*1760*/  LEA.HI.X.SX32 R29, R29, R241, 0x1, P1 ;  /* 0x000000f11d1d7211 */ /* 0x000fe400008f0eff */
[-C--:B------:R-:W-:Y:S01]  /*1770*/  IADD3 R72, P0, R73, R240.reuse, RZ ;  /* 0x000000f049487210 */ /* 0x080fe20007f1e0ff */
[----:B------:R-:W2:Y:S01]  /*1780*/  LDG.E.U8 R213, desc[UR28][R212.64] ;  /* 0x0000001cd4d57981 */ /* 0x000ea2000c1e1100 */
[----:B------:R-:W-:-:S02]  /*1790*/  IADD3 R80, P6, R77, R240, RZ ;  /* 0x000000f04d507210 */ /* 0x000fc40007fde0ff */
[-C--:B------:R-:W-:Y:S01]  /*17a0*/  IADD3 R78, P1, R75, R240.reuse, RZ ;  /* 0x000000f04b4e7210 */ /* 0x080fe20007f3e0ff */
[----:B------:R-:W2:Y:S01]  /*17b0*/  LDG.E.U8 R132, desc[UR28][R132.64] ;  /* 0x0000001c84847981 */ /* 0x000ea2000c1e1100 */
[-C--:B------:R-:W-:Y:S02]  /*17c0*/  LEA.HI.X.SX32 R85, R81, R241.reuse, 0x1, P2 ;  /* 0x000000f151557211 */ /* 0x080fe400010f0eff */
[-C--:B------:R-:W-:Y:S01]  /*17d0*/  IADD3 R32, P2, R33, R240.reuse, RZ ;  /* 0x000000f021207210 */ /* 0x080fe20007f5e0ff */
[----:B------:R-:W2:Y:S01]  /*17e0*/  LDG.E.U8 R211, desc[UR28][R210.64] ;  /* 0x0000001cd2d37981 */ /* 0x000ea2000c1e1100 */
[-C--:B------:R-:W-:Y:S02]  /*17f0*/  LEA.HI.X.SX32 R47, R47, R241.reuse, 0x1, P3 ;  /* 0x000000f12f2f7211 */ /* 0x080fe400018f0eff */
[----:B------:R-:W-:Y:S01]  /*1800*/  IADD3 R76, P3, R43, R240, RZ ;  /* 0x000000f02b4c7210 */ /* 0x000fe20007f7e0ff */
[----:B------:R-:W2:Y:S01]  /*1810*/  LDG.E.U8 R154, desc[UR28][R154.64] ;  /* 0x0000001c9a9a7981 */ /* 0x000ea2000c1e1100 */
[----:B------:R-:W-:-:S02]  /*1820*/  LEA.HI.X.SX32 R83, R79, R241, 0x1, P4 ;  /* 0x000000f14f537211 */ /* 0x000fc400020f0eff */
[-C--:B------:R-:W-:Y:S01]  /*1830*/  LEA.HI.X.SX32 R31, R31, R241.reuse, 0x1, P5 ;  /* 0x000000f11f1f7211 */ /* 0x080fe200028f0eff */
[----:B------:R-:W2:Y:S01]  /*1840*/  LDG.E.U8 R209, desc[UR28][R208.64] ;  /* 0x0000001cd0d17981 */ /* 0x000ea2000c1e1100 */
[-C--:B------:R-:W-:Y:S02]  /*1850*/  LEA.HI.X.SX32 R73, R73, R241.reuse, 0x1, P0 ;  /* 0x000000f149497211 */ /* 0x080fe400000f0eff */
[-C--:B------:R-:W-:Y:S01]  /*1860*/  IADD3 R42, P4, R17, R240.reuse, RZ ;  /* 0x000000f0112a7210 */ /* 0x080fe20007f9e0ff */
[----:B------:R-:W2:Y:S01]  /*1870*/  LDG.E.U8 R116, desc[UR28][R116.64] ;  /* 0x0000001c74747981 */ /* 0x000ea2000c1e1100 */
[----:B------:R-:W-:Y:S02]  /*1880*/  IADD3 R74, P5, R41, R240, RZ ;  /* 0x000000f0294a7210 */ /* 0x000fe40007fbe0ff */
[-C--:B------:R-:W-:Y:S01]  /*1890*/  LEA.HI.X.SX32 R81, R77, R241.reuse, 0x1, P6 ;  /* 0x000000f14d517211 */ /* 0x080fe200030f0eff */
[----:B------:R-:W2:Y:S01]  /*18a0*/  LDG.E.U8 R207, desc[UR28][R206.64] ;  /* 0x0000001ccecf7981 */ /* 0x000ea2000c1e1100 */
[----:B------:R-:W-:-:S02]  /*18b0*/  LEA.HI.X.SX32 R79, R75, R241, 0x1, P1 ;  /* 0x000000f14b4f7211 */ /* 0x000fc400008f0eff */
[-C--:B------:R-:W-:Y:S01]  /*18c0*/  IADD3 R68, P0, R69, R240.reuse, RZ ;  /* 0x000000f045447210 */ /* 0x080fe20007f1e0ff */
        /* <DEDUP_REMOVED lines=11> */
[-C--:B------:R-:W-:Y:S01]  /*1980*/  LEA.HI.X.SX32 R69, R69, R241.reuse, 0x1, P0 ;  /* 0x000000f145457211 */ /* 0x080fe200000f0eff */
[----:B------:R-:W2:Y:S01]  /*1990*/  LDG.E.U8 R150, desc[UR28][R150.64] ;  /* 0x0000001c96967981 */ /* 0x000ea2000c1e1100 */
[----:B------:R-:W-:Y:S02]  /*19a0*/  IADD3 R18, P3, R67, R240, RZ ;  /* 0x000000f043127210 */ /* 0x000fe40007f7e0ff */
[-C--:B------:R-:W-:Y:S01]  /*19b0*/  LEA.HI.X.SX32 R17, R71, R241.reuse, 0x1, P6 ;  /* 0x000000f147117211 */ /* 0x080fe200030f0eff */
[----:B------:R-:W2:Y:S01]  /*19c0*/  LDG.E.U8 R201, desc[UR28][R200.64] ;  /* 0x0000001cc8c97981 */ /* 0x000ea2000c1e1100 */
[----:B------:R-:W-:-:S02]  /*19d0*/  LEA.HI.X.SX32 R41, R19, R241, 0x1, P1 ;  /* 0x000000f113297211 */ /* 0x000fc400008f0eff */
[-C--:B------:R-:W-:Y:S01]  /*19e0*/  IADD3 R38, P0, R21, R240.reuse, RZ ;  /* 0x000000f015267210 */ /* 0x080fe20007f1e0ff */
        /* <DEDUP_REMOVED lines=8> */
[-C--:B------:R-:W-:Y:S01]  /*1a70*/  LEA.HI.X.SX32 R67, R65, R241.reuse, 0x1, P1 ;  /* 0x000000f141437211 */ /* 0x080fe200008f0eff */
        /* <DEDUP_REMOVED lines=13> */
[-C--:B------:R-:W-:Y:S02]  /*1b50*/  IADD3 R22, P0, R23, R240.reuse, RZ ;  /* 0x000000f017167210 */ /* 0x080fe40007f1e0ff */
[----:B------:R-:W-:Y:S01]  /*1b60*/  IADD3 R34, P2, R249, R240, RZ ;  /* 0x000000f0f9227210 */ /* 0x000fe20007f5e0ff */
[----:B------:R-:W2:Y:S01]  /*1b70*/  LDG.E.U8 R106, desc[UR28][R106.64] ;  /* 0x0000001c6a6a7981 */ /* 0x000ea2000c1e1100 */
[----:B------:R-:W-:-:S02]  /*1b80*/  LEA.HI.X.SX32 R61, R35, R241, 0x1, P1 ;  /* 0x000000f1233d7211 */ /* 0x000fc400008f0eff */
[-C--:B------:R-:W-:Y:S01]  /*1b90*/  LEA.HI.X.SX32 R23, R23, R241.reuse, 0x1, P0 ;  /* 0x000000f117177211 */ /* 0x080fe200000f0eff */
[----:B------:R-:W2:Y:S01]  /*1ba0*/  LDG.E.U8 R191, desc[UR28][R190.64] ;  /* 0x0000001cbebf7981 */ /* 0x000ea2000c1e1100 */
[----:B------:R-:W-:Y:S02]  /*1bb0*/  LEA.HI.X.SX32 R35, R249, R241, 0x1, P2 ;  /* 0x000000f1f9237211 */ /* 0x000fe400010f0eff */
[-C--:B------:R-:W-:Y:S01]  /*1bc0*/  IADD3 R58, P0, R59, R240.reuse, RZ ;  /* 0x000000f03b3a7210 */ /* 0x080fe20007f1e0ff */
[----:B------:R-:W2:Y:S01]  /*1bd0*/  LDG.E.U8 R144, desc[UR28][R144.64] ;  /* 0x0000001c90907981 */ /* 0x000ea2000c1e1100 */
[-C--:B------:R-:W-:Y:S02]  /*1be0*/  IADD3 R12, P1, R13, R240.reuse, RZ ;  /* 0x000000f00d0c7210 */ /* 0x080fe40007f3e0ff */
[-C--:B------:R-:W-:Y:S01]  /*1bf0*/  IADD3 R56, P2, R57, R240.reuse, RZ ;  /* 0x000000f039387210 */ /* 0x080fe20007f5e0ff */
[----:B------:R-:W2:Y:S01]  /*1c00*/  LDG.E.U8 R189, desc[UR28][R188.64] ;  /* 0x0000001cbcbd7981 */ /* 0x000ea2000c1e1100 */
[----:B------:R-:W-:-:S02]  /*1c10*/  IADD3 R10, P3, R11, R240, RZ ;  /* 0x000000f00b0a7210 */ /* 0x000fc40007f7e0ff */
[-C--:B------:R-:W-:Y:S01]  /*1c20*/  IADD3 R54, P4, R55, R240.reuse, RZ ;  /* 0x000000f037367210 */ /* 0x080fe20007f9e0ff */
[----:B------:R-:W2:Y:S01]  /*1c30*/  LDG.E.U8 R108, desc[UR28][R108.64] ;  /* 0x0000001c6c6c7981 */ /* 0x000ea2000c1e1100 */
[-C--:B------:R-:W-:Y:S02]  /*1c40*/  IADD3 R24, P5, R25, R240.reuse, RZ ;  /* 0x000000f019187210 */ /* 0x080fe40007fbe0ff */
[----:B0-----:R-:W-:Y:S01]  /*1c50*/  IADD3 R240, P6, R247, R240, RZ ;  /* 0x000000f0f7f07210 */ /* 0x001fe20007fde0ff */
[----:B------:R-:W2:Y:S01]  /*1c60*/  LDG.E.U8 R187, desc[UR28][R186.64] ;  /* 0x0000001cbabb7981 */ /* 0x000ea2000c1e1100 */
[----:B------:R-:W-:-:S03]  /*1c70*/  LEA.HI.X.SX32 R59, R59, R241, 0x1, P0 ;  /* 0x000000f13b3b7211 */ /* 0x000fc600000f0eff */
[----:B------:R0:W2:Y:S01]  /*1c80*/  LDG.E.U8 R8, desc[UR28][R8.64] ;  /* 0x0000001c08087981 */ /* 0x0000a2000c1e1100 */
[----:B------:R-:W-:-:S03]  /*1c90*/  LEA.HI.X.SX32 R13, R13, R241, 0x1, P1 ;  /* 0x000000f10d0d7211 */ /* 0x000fc600008f0eff */
[----:B------:R-:W2:Y:S01]  /*1ca0*/  LDG.E.U8 R175, desc[UR28][R174.64] ;  /* 0x0000001caeaf7981 */ /* 0x000ea2000c1e1100 */
[-C--:B------:R-:W-:Y:S02]  /*1cb0*/  LEA.HI.X.SX32 R57, R57, R241.reuse, 0x1, P2 ;  /* 0x000000f139397211 */ /* 0x080fe400010f0eff */
[-C--:B------:R-:W-:Y:S01]  /*1cc0*/  LEA.HI.X.SX32 R11, R11, R241.reuse, 0x1, P3 ;  /* 0x000000f10b0b7211 */ /* 0x080fe200018f0eff */
[----:B------:R-:W2:Y:S01]  /*1cd0*/  LDG.E.U8 R142, desc[UR28][R142.64] ;  /* 0x0000001c8e8e7981 */ /* 0x000ea2000c1e1100 */
[-C--:B------:R-:W-:Y:S02]  /*1ce0*/  LEA.HI.X.SX32 R55, R55, R241.reuse, 0x1, P4 ;  /* 0x000000f137377211 */ /* 0x080fe400020f0eff */
[-C--:B------:R-:W-:Y:S01]  /*1cf0*/  LEA.HI.X.SX32 R25, R25, R241.reuse, 0x1, P5 ;  /* 0x000000f119197211 */ /* 0x080fe200028f0eff */
[----:B------:R-:W2:Y:S01]  /*1d00*/  LDG.E.U8 R185, desc[UR28][R184.64] ;  /* 0x0000001cb8b97981 */ /* 0x000ea2000c1e1100 */
[----:B------:R-:W-:-:S03]  /*1d10*/  LEA.HI.X.SX32 R241, R247, R241, 0x1, P6 ;  /* 0x000000f1f7f17211 */ /* 0x000fc600030f0eff */
[----:B------:R-:W2:Y:S04]  /*1d20*/  LDG.E.U8 R110, desc[UR28][R110.64] ;  /* 0x0000001c6e6e7981 */ /* 0x000ea8000c1e1100 */
        /* <DEDUP_REMOVED lines=47> */
[----:B------:R1:W2:Y:S04]  /*2020*/  LDG.E.U8 R36, desc[UR28][R36.64] ;  /* 0x0000001c24247981 */ /* 0x0002a8000c1e1100 */
        /* <DEDUP_REMOVED lines=9> */
[----:B------:R2:W2:Y:S04]  /*20c0*/  LDG.E.U8 R24, desc[UR28][R24.64] ;  /* 0x0000001c18187981 */ /* 0x0004a8000c1e1100 */
[----:B------:R-:W2:Y:S01]  /*20d0*/  LDG.E.U8 R241, desc[UR28][R240.64] ;  /* 0x0000001cf0f17981 */ /* 0x000ea2000c1e1100 */
[----:B------:R-:W2:Y:S01]  /*20e0*/  S2UR UR4, SR_CgaCtaId ;  /* 0x00000000000479c3 */ /* 0x000ea20000008800 */
[----:B0-----:R-:W-:-:S02]  /*20f0*/  LOP3.LUT R9, R248, 0x7, RZ, 0xc0, !PT ;  /* 0x00000007f8097812 */ /* 0x001fc400078ec0ff */
[----:B-----5:R-:W-:-:S03]  /*2100*/  PRMT R3, R244, 0x3340, R3 ;  /* 0x00003340f4037816 */ /* 0x020fc60000000003 */
[----:B-1----:R-:W-:Y:S01]  /*2110*/  IMAD R37, R0, 0x8, R9 ;  /* 0x0000000800257824 */ /* 0x002fe200078e0209 */
[----:B---3--:R-:W-:Y:S01]  /*2120*/  PRMT R0, R243, 0x3340, R5 ;  /* 0x00003340f3007816 */ /* 0x008fe20000000005 */
[----:B------:R-:W-:Y:S01]  /*2130*/  UMOV UR19, 0x400 ;  /* 0x0000040000137882 */ /* 0x000fe20000000000 */
[----:B------:R-:W-:Y:S02]  /*2140*/  PRMT R245, R245, 0x3340, R6 ;  /* 0x00003340f5f57816 */ /* 0x000fe40000000006 */
[----:B----4-:R-:W-:Y:S02]  /*2150*/  PRMT R6, R242, 0x3340, R4 ;  /* 0x00003340f2067816 */ /* 0x010fe40000000004 */
[----:B--2---:R-:W-:Y:S02]  /*2160*/  PRMT R7, R7, 0x3340, R238 ;  /* 0x0000334007077816 */ /* 0x004fe400000000ee */
[----:B------:R-:W-:Y:S01]  /*2170*/  PRMT R5, R3, 0x5410, R0 ;  /* 0x0000541003057816 */ /* 0x000fe20000000000 */
[----:B------:R-:W-:Y:S01]  /*2180*/  IMAD.SHL.U32 R0, R37, 0x10, RZ ;  /* 0x0000001025007824 */ /* 0x000fe200078e00ff */
[----:B------:R-:W-:-:S02]  /*2190*/  PRMT R2, R246, 0x3340, R2 ;  /* 0x00003340f6027816 */ /* 0x000fc40000000002 */
[----:B------:R-:W-:Y:S02]  /*21a0*/  PRMT R168, R168, 0x3340, R237 ;  /* 0x00003340a8a87816 */ /* 0x000fe400000000ed */
[----:B------:R-:W-:Y:S02]  /*21b0*/  PRMT R235, R124, 0x3340, R235 ;  /* 0x000033407ceb7816 */ /* 0x000fe400000000eb */
[----:B------:R-:W-:Y:S01]  /*21c0*/  PRMT R166, R166, 0x3340, R233 ;  /* 0x00003340a6a67816 */ /* 0x000fe200000000e9 */
[----:B------:R-:W-:Y:S01]  /*21d0*/  ULEA UR19, UR4, UR19, 0x18 ;  /* 0x0000001304137291 */ /* 0x000fe2000f8ec03f */
[----:B------:R-:W-:Y:S02]  /*21e0*/  PRMT R231, R114, 0x3340, R231 ;  /* 0x0000334072e77816 */ /* 0x000fe400000000e7 */
[----:B------:R-:W-:Y:S02]  /*21f0*/  PRMT R9, R164, 0x3340, R229 ;  /* 0x00003340a4097816 */ /* 0x000fe400000000e5 */
[----:B------:R-:W-:-:S02]  /*2200*/  PRMT R104, R104, 0x3340, R227 ;  /* 0x0000334068687816 */ /* 0x000fc400000000e3 */
[----:B------:R-:W-:Y:S02]  /*2210*/  PRMT R10, R162, 0x3340, R225 ;  /* 0x00003340a20a7816 */ /* 0x000fe400000000e1 */
[----:B------:R-:W-:Y:S02]  /*2220*/  PRMT R223, R126, 0x3340, R223 ;  /* 0x000033407edf7816 */ /* 0x000fe400000000df */
[----:B------:R-:W-:Y:S02]  /*2230*/  PRMT R11, R160, 0x3340, R221 ;  /* 0x00003340a00b7816 */ /* 0x000fe400000000dd */
        /* <DEDUP_REMOVED lines=25> */
[----:B------:R-:W-:Y:S02]  /*23d0*/  LOP3.LUT R2, R0, 0x10, RZ, 0x3c, !PT ;  /* 0x0000001000027812 */ /* 0x000fe400078e3cff */
[----:B------:R-:W-:-:S02]  /*23e0*/  PRMT R16, R16, 0x5410, R215 ;  /* 0x0000541010107816 */ /* 0x000fc400000000d7 */
[----:B------:R-:W-:Y:S02]  /*23f0*/  PRMT R17, R17, 0x5410, R132 ;  /* 0x0000541011117816 */ /* 0x000fe40000000084 */
[----:B------:R-:W-:Y:S02]  /*2400*/  PRMT R18, R18, 0x5410, R207 ;  /* 0x0000541012127816 */ /* 0x000fe400000000cf */
[----:B------:R-:W-:Y:S02]  /*2410*/  PRMT R19, R19, 0x5410, R118 ;  /* 0x0000541013137816 */ /* 0x000fe40000000076 */
[----:B------:R-:W-:Y:S02]  /*2420*/  LOP3.LUT R3, R0, 0x20, RZ, 0x3c, !PT ;  /* 0x0000002000037812 */ /* 0x000fe400078e3cff */
[----:B------:R-:W-:Y:S02]  /*2430*/  PRMT R20, R20, 0x5410, R199 ;  /* 0x0000541014147816 */ /* 0x000fe400000000c7 */
[----:B------:R-:W-:-:S02]  /*2440*/  PRMT R21, R21, 0x5410, R122 ;  /* 0x0000541015157816 */ /* 0x000fc4000000007a */
[----:B------:R-:W-:Y:S02]  /*2450*/  PRMT R22, R22, 0x5410, R191 ;  /* 0x0000541016167816 */ /* 0x000fe400000000bf */
[----:B------:R-:W-:Y:S02]  /*2460*/  PRMT R23, R23, 0x5410, R108 ;  /* 0x0000541017177816 */ /* 0x000fe4000000006c */
[----:B------:R-:W-:Y:S01]  /*2470*/  LOP3.LUT R13, R0, 0x30, RZ, 0x3c, !PT ;  /* 0x00000030000d7812 */ /* 0x000fe200078e3cff */
[----:B------:R0:W-:Y:S01]  /*2480*/  STS.128 [R0+UR19], R4 ;  /* 0x0000000400007988 */ /* 0x0001e20008000c13 */
[----:B------:R-:W-:Y:S02]  /*2490*/  PRMT R32, R142, 0x3340, R185 ;  /* 0x000033408e207816 */ /* 0x000fe400000000b9 */
[----:B------:R-:W-:Y:S01]  /*24a0*/  PRMT R183, R110, 0x3340, R183 ;  /* 0x000033406eb77816 */ /* 0x000fe200000000b7 */
[----:B------:R-:W-:Y:S01]  /*24b0*/  STS.128 [R2+UR19], R8 ;  /* 0x0000000802007988 */ /* 0x000fe20008000c13 */
[----:B------:R-:W-:-:S02]  /*24c0*/  PRMT R33, R140, 0x3340, R181 ;  /* 0x000033408c217816 */ /* 0x000fc400000000b5 */
[----:B------:R-:W-:Y:S01]  /*24d0*/  PRMT R112, R112, 0x3340, R179 ;  /* 0x0000334070707816 */ /* 0x000fe200000000b3 */
[----:B------:R1:W-:Y:S01]  /*24e0*/  STS.128 [R3+UR19], R16 ;  /* 0x0000001003007988 */ /* 0x0003e20008000c13 */
[----:B------:R-:W-:Y:S02]  /*24f0*/  PRMT R34, R138, 0x3340, R177 ;  /* 0x000033408a227816 */ /* 0x000fe400000000b1 */
[----:B------:R-:W-:Y:S02]  /*2500*/  PRMT R35, R136, 0x3340, R173 ;  /* 0x0000334088237816 */ /* 0x000fe400000000ad */
[----:B------:R-:W-:Y:S02]  /*2510*/  PRMT R102, R102, 0x3340, R171 ;  /* 0x0000334066667816 */ /* 0x000fe400000000ab */
[----:B------:R-:W-:Y:S01]  /*2520*/  ISETP.GE.AND P0, PT, R250, 0x1, PT ;  /* 0x00000001fa00780c */ /* 0x000fe20003f06270 */
[----:B------:R2:W-:Y:S01]  /*2530*/  STS.128 [R13+UR19], R20 ;  /* 0x000000140d007988 */ /* 0x0005e20008000c13 */
        /* <DEDUP_REMOVED lines=9> */
[----:B------:R-:W-:Y:S02]  /*25d0*/  LOP3.LUT R25, R0, 0x40, RZ, 0x3c, !PT ;  /* 0x0000004000197812 */ /* 0x000fe400078e3cff */
[----:B------:R-:W-:Y:S02]  /*25e0*/  PRMT R100, R99, 0x5410, R100 ;  /* 0x0000541063647816 */ /* 0x000fe40000000064 */
[----:B------:R-:W-:Y:S02]  /*25f0*/  PRMT R89, R26, 0x3340, R89 ;  /* 0x000033401a597816 */ /* 0x000fe40000000059 */
[----:B------:R-:W-:-:S02]  /*2600*/  PRMT R101, R52, 0x5410, R93 ;  /* 0x0000541034657816 */ /* 0x000fc4000000005d */
[----:B------:R-:W-:Y:S02]  /*2610*/  PRMT R102, R50, 0x5410, R89 ;  /* 0x0000541032667816 */ /* 0x000fe40000000059 */
[----:B------:R-:W-:Y:S02]  /*2620*/  PRMT R48, R48, 0x3340, R87 ;  /* 0x0000334030307816 */ /* 0x000fe40000000057 */
[----:B0-----:R-:W-:Y:S02]  /*2630*/  LOP3.LUT R5, R0, 0x50, RZ, 0x3c, !PT ;  /* 0x0000005000057812 */ /* 0x001fe400078e3cff */
[----:B------:R-:W-:Y:S02]  /*2640*/  PRMT R85, R28, 0x3340, R85 ;  /* 0x000033401c557816 */ /* 0x000fe40000000055 */
[----:B------:R-:W-:Y:S02]  /*2650*/  LOP3.LUT R6, R0, 0x60, RZ, 0x3c, !PT ;  /* 0x0000006000067812 */ /* 0x000fe400078e3cff */
[----:B------:R-:W-:-:S02]  /*2660*/  PRMT R103, R48, 0x5410, R85 ;  /* 0x0000541030677816 */ /* 0x000fc40000000055 */
[----:B------:R-:W-:Y:S02]  /*2670*/  PRMT R46, R46, 0x3340, R83 ;  /* 0x000033402e2e7816 */ /* 0x000fe40000000053 */
[----:B------:R-:W-:Y:S02]  /*2680*/  LOP3.LUT R7, R0, 0x70, RZ, 0x3c, !PT ;  /* 0x0000007000077812 */ /* 0x000fe400078e3cff */
[----:B------:R-:W-:Y:S01]  /*2690*/  PRMT R81, R30, 0x3340, R81 ;  /* 0x000033401e517816 */ /* 0x000fe20000000051 */
[----:B------:R-:W-:Y:S03]  /*26a0*/  STS.128 [R25+UR19], R32 ;  /* 0x0000002019007988 */ /* 0x000fe60008000c13 */
[----:B-1----:R-:W-:Y:S02]  /*26b0*/  PRMT R16, R46, 0x5410, R81 ;  /* 0x000054102e107816 */ /* 0x002fe40000000051 */
[----:B------:R-:W-:-:S02]  /*26c0*/  PRMT R17, R44, 0x3340, R79 ;  /* 0x000033402c117816 */ /* 0x000fc4000000004f */
[----:B------:R-:W-:-:S04]  /*26d0*/  PRMT R76, R15, 0x3340, R76 ;  /* 0x000033400f4c7816 */ /* 0x000fc8000000004c */
[----:B------:R-:W-:Y:S02]  /*26e0*/  PRMT R17, R17, 0x5410, R76 ;  /* 0x0000541011117816 */ /* 0x000fe4000000004c */
[----:B------:R-:W-:Y:S02]  /*26f0*/  PRMT R18, R42, 0x3340, R75 ;  /* 0x000033402a127816 */ /* 0x000fe4000000004b */
[----:B------:R-:W-:-:S04]  /*2700*/  PRMT R27, R27, 0x3340, R72 ;  /* 0x000033401b1b7816 */ /* 0x000fc80000000048 */
[----:B------:R-:W-:Y:S02]  /*2710*/  PRMT R18, R18, 0x5410, R27 ;  /* 0x0000541012127816 */ /* 0x000fe4000000001b */
[----:B------:R-:W-:Y:S02]  /*2720*/  PRMT R19, R40, 0x3340, R71 ;  /* 0x0000334028137816 */ /* 0x000fe40000000047 */
[----:B------:R-:W-:-:S04]  /*2730*/  PRMT R68, R29, 0x3340, R68 ;  /* 0x000033401d447816 */ /* 0x000fc80000000044 */
[----:B------:R-:W-:Y:S02]  /*2740*/  PRMT R19, R19, 0x5410, R68 ;  /* 0x0000541013137816 */ /* 0x000fe40000000044 */
[----:B------:R-:W-:Y:S01]  /*2750*/  PRMT R38, R38, 0x3340, R67 ;  /* 0x0000334026267816 */ /* 0x000fe20000000043 */
[----:B------:R0:W-:Y:S01]  /*2760*/  STS.128 [R5+UR19], R100 ;  /* 0x0000006405007988 */ /* 0x0001e20008000c13 */
[----:B------:R-:W-:-:S04]  /*2770*/  PRMT R31, R31, 0x3340, R64 ;  /* 0x000033401f1f7816 */ /* 0x000fc80000000040 */
[----:B--2---:R-:W-:Y:S02]  /*2780*/  PRMT R20, R38, 0x5410, R31 ;  /* 0x0000541026147816 */ /* 0x004fe4000000001f */
[----:B------:R-:W-:Y:S02]  /*2790*/  PRMT R21, R36, 0x3340, R63 ;  /* 0x0000334024157816 */ /* 0x000fe4000000003f */
[----:B------:R-:W-:-:S04]  /*27a0*/  PRMT R60, R43, 0x3340, R60 ;  /* 0x000033402b3c7816 */ /* 0x000fc8000000003c */
[----:B------:R-:W-:Y:S02]  /*27b0*/  PRMT R21, R21, 0x5410, R60 ;  /* 0x0000541015157816 */ /* 0x000fe4000000003c */
[----:B------:R-:W-:Y:S02]  /*27c0*/  PRMT R22, R41, 0x3340, R58 ;  /* 0x0000334029167816 */ /* 0x000fe4000000003a */
[----:B------:R-:W-:-:S04]  /*27d0*/  PRMT R57, R12, 0x3340, R57 ;  /* 0x000033400c397816 */ /* 0x000fc80000000039 */
[----:B------:R-:W-:Y:S02]  /*27e0*/  PRMT R22, R22, 0x5410, R57 ;  /* 0x0000541016167816 */ /* 0x000fe40000000039 */
[----:B------:R-:W-:Y:S02]  /*27f0*/  PRMT R23, R39, 0x3340, R54 ;  /* 0x0000334027177816 */ /* 0x000fe40000000036 */
[----:B------:R-:W-:-:S04]  /*2800*/  PRMT R24, R24, 0x3340, R241 ;  /* 0x0000334018187816 */ /* 0x000fc800000000f1 */
[----:B------:R-:W-:Y:S01]  /*2810*/  PRMT R23, R23, 0x5410, R24 ;  /* 0x0000541017177816 */ /* 0x000fe20000000018 */
[----:B------:R1:W-:Y:S01]  /*2820*/  STS.128 [R6+UR19], R16 ;  /* 0x0000001006007988 */ /* 0x0003e20008000c13 */
[----:B------:R-:W-:-:S03]  /*2830*/  IMAD.MOV.U32 R4, RZ, RZ, 0x3f800000 ;  /* 0x3f800000ff047424 */ /* 0x000fc600078e00ff */
[----:B------:R1:W-:Y:S01]  /*2840*/  STS.128 [R7+UR19], R20 ;  /* 0x0000001407007988 */ /* 0x0003e20008000c13 */
[----:B------:R-:W-:Y:S01]  /*2850*/  IMAD.MOV.U32 R13, RZ, RZ, -0x800000 ;  /* 0xff800000ff0d7424 */ /* 0x000fe200078e00ff */
[----:B------:R-:W-:Y:S01]  /*2860*/  CS2R R88, SRZ ;  /* 0x0000000000587805 */ /* 0x000fe2000001ff00 */
[----:B------:R-:W-:Y:S01]  /*2870*/  IMAD.MOV.U32 R10, RZ, RZ, -0x800000 ;  /* 0xff800000ff0a7424 */ /* 0x000fe200078e00ff */
[----:B------:R-:W-:Y:S01]  /*2880*/  CS2R R90, SRZ ;  /* 0x00000000005a7805 */ /* 0x000fe2000001ff00 */
[----:B------:R-:W-:Y:S01]  /*2890*/  IMAD.MOV.U32 R12, RZ, RZ, -0x800000 ;  /* 0xff800000ff0c7424 */ /* 0x000fe200078e00ff */
[----:B------:R-:W-:Y:S01]  /*28a0*/  CS2R R92, SRZ ;  /* 0x00000000005c7805 */ /* 0x000fe2000001ff00 */
[----:B------:R-:W-:Y:S01]  /*28b0*/  IMAD.MOV.U32 R11, RZ, RZ, -0x800000 ;  /* 0xff800000ff0b7424 */ /* 0x000fe200078e00ff */
[----:B------:R-:W-:Y:S01]  /*28c0*/  CS2R R94, SRZ ;  /* 0x00000000005e7805 */ /* 0x000fe2000001ff00 */
[----:B------:R-:W-:Y:S01]  /*28d0*/  IMAD.MOV.U32 R3, RZ, RZ, 0x3f800000 ;  /* 0x3f800000ff037424 */ /* 0x000fe200078e00ff */
[----:B------:R-:W-:Y:S01]  /*28e0*/  CS2R R96, SRZ ;  /* 0x0000000000607805 */ /* 0x000fe2000001ff00 */
[----:B------:R-:W-:Y:S01]  /*28f0*/  IMAD.MOV.U32 R2, RZ, RZ, 0x3f800000 ;  /* 0x3f800000ff027424 */ /* 0x000fe200078e00ff */
[----:B------:R-:W-:Y:S01]  /*2900*/  CS2R R98, SRZ ;  /* 0x0000000000627805 */ /* 0x000fe2000001ff00 */
[----:B------:R-:W-:Y:S01]  /*2910*/  IMAD.MOV.U32 R0, RZ, RZ, 0x3f800000 ;  /* 0x3f800000ff007424 */ /* 0x000fe200078e00ff */
[----:B0-----:R-:W-:-:S02]  /*2920*/  CS2R R100, SRZ ;  /* 0x0000000000647805 */ /* 0x001fc4000001ff00 */
[----:B------:R-:W-:Y:S02]  /*2930*/  CS2R R102, SRZ ;  /* 0x0000000000667805 */ /* 0x000fe4000001ff00 */
[----:B------:R-:W-:Y:S02]  /*2940*/  CS2R R104, SRZ ;  /* 0x0000000000687805 */ /* 0x000fe4000001ff00 */
[----:B------:R-:W-:Y:S02]  /*2950*/  CS2R R106, SRZ ;  /* 0x00000000006a7805 */ /* 0x000fe4000001ff00 */
[----:B------:R-:W-:Y:S02]  /*2960*/  CS2R R108, SRZ ;  /* 0x00000000006c7805 */ /* 0x000fe4000001ff00 */
[----:B------:R-:W-:Y:S02]  /*2970*/  CS2R R110, SRZ ;  /* 0x00000000006e7805 */ /* 0x000fe4000001ff00 */
[----:B------:R-:W-:-:S02]  /*2980*/  CS2R R112, SRZ ;  /* 0x0000000000707805 */ /* 0x000fc4000001ff00 */
        /* <DEDUP_REMOVED lines=50> */
[----:B------:R-:W-:Y:S01]  /*2cb0*/  CS2R R86, SRZ ;  /* 0x0000000000567805 */ /* 0x000fe2000001ff00 */
[----:B-1----:R-:W-:Y:S06]  /*2cc0*/  @!P0 BRA `(.L_x_0) ;  /* 0x0000005c00a08947 */ /* 0x002fec0003800000 */
[----:B------:R-:W0:Y:S01]  /*2cd0*/  LDC.64 R220, c[0x0][0x250] ;  /* 0x00009400ffdc7b82 */ /* 0x000e220000000a00 */
[--C-:B------:R-:W-:Y:S01]  /*2ce0*/  SHF.R.U32.HI R0, RZ, 0x7, R248.reuse ;  /* 0x00000007ff007819 */ /* 0x100fe200000116f8 */
[----:B------:R-:W-:Y:S01]  /*2cf0*/  ULDC UR4, c[0x0][0x258] ;  /* 0x0000960000047ab9 */ /* 0x000fe20000000800 */
[----:B------:R-:W-:Y:S01]  /*2d00*/  ULDC.64 UR16, c[0x0][0x260] ;  /* 0x0000980000107ab9 */ /* 0x000fe20000000a00 */
[----:B------:R-:W-:Y:S01]  /*2d10*/  SHF.R.U32.HI R9, RZ, 0x6, R248 ;  /* 0x00000006ff097819 */ /* 0x000fe200000116f8 */
[----:B------:R-:W-:Y:S01]  /*2d20*/  UIMAD UR16, UR18, UR16, URZ ;  /* 0x00000010121072a4 */ /* 0x000fe2000f8e023f */
[----:B------:R-:W-:Y:S01]  /*2d30*/  SGXT.U32 R0, R0, 0x1 ;  /* 0x000000010000781a */ /* 0x000fe20000000000 */
[----:B------:R-:W-:Y:S01]  /*2d40*/  UIADD3 UR6, UR19, 0x8000, URZ ;  /* 0x0000800013067890 */ /* 0x000fe2000fffe03f */
[----:B------:R-:W1:Y:S01]  /*2d50*/  LDC.64 R26, c[0x0][0x220] ;  /* 0x00008800ff1a7b82 */ /* 0x000e620000000a00 */
[----:B------:R-:W-:Y:S01]  /*2d60*/  UMOV UR7, URZ ;  /* 0x0000003f00077c82 */ /* 0x000fe20008000000 */
[----:B------:R-:W-:Y:S01]  /*2d70*/  UMOV UR8, 0xfffffffe ;  /* 0xfffffffe00087882 */ /* 0x000fe20000000000 */
[----:B------:R-:W-:Y:S01]  /*2d80*/  USHF.R.U32.HI UR6, URZ, 0x4, UR6 ;  /* 0x000000043f067899 */ /* 0x000fe20008011606 */
[----:B------:R-:W-:Y:S01]  /*2d90*/  CS2R R88, SRZ ;  /* 0x0000000000587805 */ /* 0x000fe2000001ff00 */
[----:B------:R-:W-:Y:S01]  /*2da0*/  UMOV UR9, 0x7fffffdf ;  /* 0x7fffffdf00097882 */ /* 0x000fe20000000000 */
[----:B------:R-:W-:Y:S01]  /*2db0*/  CS2R R90, SRZ ;  /* 0x00000000005a7805 */ /* 0x000fe2000001ff00 */
[----:B------:R-:W-:Y:S01]  /*2dc0*/  USGXT.U32 UR6, UR6, 0xe ;  /* 0x0000000e0606789a */ /* 0x000fe20008000000 */
[----:B------:R-:W2:Y:S01]  /*2dd0*/  LDC R23, c[0x0][0x268] ;  /* 0x00009a00ff177b82 */ /* 0x000ea20000000800 */
[----:B------:R-:W-:-:S02]  /*2de0*/  CS2R R92, SRZ ;  /* 0x00000000005c7805 */ /* 0x000fc4000001ff00 */
[----:B------:R-:W-:Y:S01]  /*2df0*/  CS2R R94, SRZ ;  /* 0x00000000005e7805 */ /* 0x000fe2000001ff00 */
[----:B------:R-:W-:Y:S01]  /*2e00*/  UIADD3 UR10, UP0, UR6, 0x2, URZ ;  /* 0x00000002060a7890 */ /* 0x000fe2000ff1e03f */
[----:B------:R-:W-:Y:S02]  /*2e10*/  CS2R R96, SRZ ;  /* 0x0000000000607805 */ /* 0x000fe4000001ff00 */
[----:B------:R-:W-:Y:S02]  /*2e20*/  CS2R R98, SRZ ;  /* 0x0000000000627805 */ /* 0x000fe4000001ff00 */
[----:B------:R-:W-:Y:S01]  /*2e30*/  CS2R R100, SRZ ;  /* 0x0000000000647805 */ /* 0x000fe2000001ff00 */
[----:B------:R-:W-:Y:S01]  /*2e40*/  UIADD3.X UR11, UR7, 0x40000040, URZ, UP0, !UPT ;  /* 0x40000040070b7890 */ /* 0x000fe200087fe43f */
[----:B0-----:R-:W-:Y:S01]  /*2e50*/  IMAD R2, R0, R221, RZ ;  /* 0x000000dd00027224 */ /* 0x001fe200078e02ff */
[----:B------:R-:W-:Y:S01]  /*2e60*/  LOP3.LUT R0, R248, 0x7f, RZ, 0xc0, !PT ;  /* 0x0000007ff8007812 */ /* 0x000fe200078ec0ff */
[----:B------:R-:W-:Y:S01]  /*2e70*/  IMAD R220, R220, UR18, RZ ;  /* 0x00000012dcdc7c24 */ /* 0x000fe2000f8e02ff */
[----:B------:R-:W-:Y:S01]  /*2e80*/  CS2R R102, SRZ ;  /* 0x0000000000667805 */ /* 0x000fe2000001ff00 */
[C---:B------:R-:W-:Y:S01]  /*2e90*/  IMAD R4, R221.reuse, 0x2, R2 ;  /* 0x00000002dd047824 */ /* 0x040fe200078e0202 */
[----:B------:R-:W-:Y:S01]  /*2ea0*/  CS2R R104, SRZ ;  /* 0x0000000000687805 */ /* 0x000fe2000001ff00 */
[----:B------:R-:W-:Y:S01]  /*2eb0*/  IMAD R3, R0, UR4, RZ ;  /* 0x0000000400037c24 */ /* 0x000fe2000f8e02ff */
[----:B------:R-:W-:Y:S01]  /*2ec0*/  ULDC.64 UR4, c[0x0][0x218] ;  /* 0x0000860000047ab9 */ /* 0x000fe20000000a00 */
[----:B------:R-:W-:Y:S01]  /*2ed0*/  IMAD R6, R221, 0x2, R4 ;  /* 0x00000002dd067824 */ /* 0x000fe200078e0204 */
[----:B------:R-:W-:-:S02]  /*2ee0*/  SHF.R.U32.HI R0, RZ, 0x5, R248 ;  /* 0x00000005ff007819 */ /* 0x000fc400000116f8 */
[----:B------:R-:W-:Y:S02]  /*2ef0*/  CS2R R106, SRZ ;  /* 0x00000000006a7805 */ /* 0x000fe4000001ff00 */
[----:B------:R-:W-:Y:S01]  /*2f00*/  IADD3 R7, P0, P1, R3, UR4, R220 ;  /* 0x0000000403077c10 */ /* 0x000fe2000f91e0dc */
[C---:B------:R-:W-:Y:S01]  /*2f10*/  IMAD R8, R221.reuse, 0x2, R6 ;  /* 0x00000002dd087824 */ /* 0x040fe200078e0206 */
[----:B------:R-:W-:Y:S01]  /*2f20*/  SHF.R.S32.HI R5, RZ, 0x1f, R3 ;  /* 0x0000001fff057819 */ /* 0x000fe20000011403 */
[----:B------:R-:W-:Y:S01]  /*2f30*/  USHF.R.S32.HI UR4, URZ, 0x1f, UR16 ;  /* 0x0000001f3f047899 */ /* 0x000fe20008011410 */
[----:B------:R-:W-:Y:S01]  /*2f40*/  SHF.R.S32.HI R220, RZ, 0x1f, R220 ;  /* 0x0000001fffdc7819 */ /* 0x000fe200000114dc */
[----:B------:R-:W-:Y:S01]  /*2f50*/  IMAD R10, R221, 0x2, R8 ;  /* 0x00000002dd0a7824 */ /* 0x000fe200078e0208 */
[----:B------:R-:W-:Y:S02]  /*2f60*/  IADD3 R225, P2, R2, R7, RZ ;  /* 0x0000000702e17210 */ /* 0x000fe40007f5e0ff */
[----:B------:R-:W-:-:S02]  /*2f70*/  CS2R R108, SRZ ;  /* 0x00000000006c7805 */ /* 0x000fc4000001ff00 */
[----:B------:R-:W-:Y:S01]  /*2f80*/  IADD3.X R5, R5, UR5, R220, P0, P1 ;  /* 0x0000000505057c10 */ /* 0x000fe200087e24dc */
[C---:B------:R-:W-:Y:S01]  /*2f90*/  IMAD R12, R221.reuse, 0x2, R10 ;  /* 0x00000002dd0c7824 */ /* 0x040fe200078e020a */
[----:B------:R-:W-:Y:S02]  /*2fa0*/  R2UR UR32, R0 ;  /* 0x00000000002072ca */ /* 0x000fe400000e0000 */
[----:B------:R-:W-:Y:S02]  /*2fb0*/  CS2R R110, SRZ ;  /* 0x00000000006e7805 */ /* 0x000fe4000001ff00 */
[----:B------:R-:W-:Y:S01]  /*2fc0*/  LEA.HI.X.SX32 R220, R2, R5, 0x1, P2 ;  /* 0x0000000502dc7211 */ /* 0x000fe200010f0eff */
[----:B------:R-:W-:Y:S01]  /*2fd0*/  IMAD R14, R221, 0x2, R12 ;  /* 0x00000002dd0e7824 */ /* 0x000fe200078e020c */
[----:B------:R-:W-:Y:S02]  /*2fe0*/  IADD3 R229, P2, R4, R7, RZ ;  /* 0x0000000704e57210 */ /* 0x000fe40007f5e0ff */
[----:B------:R-:W-:-:S02]  /*2ff0*/  CS2R R112, SRZ ;  /* 0x0000000000707805 */ /* 0x000fc4000001ff00 */
[----:B------:R-:W-:Y:S01]  /*3000*/  LOP3.LUT R0, R248, 0x3f, RZ, 0xc0, !PT ;  /* 0x0000003ff8007812 */ /* 0x000fe200078ec0ff */
[C---:B------:R-:W-:Y:S01]  /*3010*/  IMAD R252, R221.reuse, 0x2, R14 ;  /* 0x00000002ddfc7824 */ /* 0x040fe200078e020e */
[-C--:B------:R-:W-:Y:S02]  /*3020*/  IADD3 R233, P3, R6, R7.reuse, RZ ;  /* 0x0000000706e97210 */ /* 0x080fe40007f7e0ff */
[----:B------:R-:W-:Y:S02]  /*3030*/  CS2R R114, SRZ ;  /* 0x0000000000727805 */ /* 0x000fe4000001ff00 */
[----:B------:R-:W-:Y:S01]  /*3040*/  IADD3 R237, P4, R8, R7, RZ ;  /* 0x0000000708ed7210 */ /* 0x000fe20007f9e0ff */
[C---:B------:R-:W-:Y:S01]  /*3050*/  IMAD R16, R221.reuse, 0x2, R252 ;  /* 0x00000002dd107824 */ /* 0x040fe200078e02fc */
[-C--:B------:R-:W-:Y:S01]  /*3060*/  LEA.HI.X.SX32 R227, R4, R5.reuse, 0x1, P2 ;  /* 0x0000000504e37211 */ /* 0x080fe200010f0eff */
[----:B------:R-:W-:Y:S01]  /*3070*/  IMAD R3, R0, UR17, RZ ;  /* 0x0000001100037c24 */ /* 0x000fe2000f8e02ff */
[----:B------:R-:W-:Y:S01]  /*3080*/  LEA.HI.X.SX32 R231, R6, R5, 0x1, P3 ;  /* 0x0000000506e77211 */ /* 0x000fe200018f0eff */
[----:B------:R-:W-:Y:S01]  /*3090*/  IMAD R18, R221, 0x2, R16 ;  /* 0x00000002dd127824 */ /* 0x000fe200078e0210 */
[----:B------:R-:W-:-:S02]  /*30a0*/  IADD3 R241, P2, R10, R7, RZ ;  /* 0x000000070af17210 */ /* 0x000fc40007f5e0ff */
[----:B------:R-:W-:Y:S02]  /*30b0*/  CS2R R116, SRZ ;  /* 0x0000000000747805 */ /* 0x000fe4000001ff00 */
[----:B------:R-:W-:Y:S01]  /*30c0*/  LEA.HI.X.SX32 R235, R8, R5, 0x1, P4 ;  /* 0x0000000508eb7211 */ /* 0x000fe200020f0eff */
[C---:B------:R-:W-:Y:S01]  /*30d0*/  IMAD R20, R221.reuse, 0x2, R18 ;  /* 0x00000002dd147824 */ /* 0x040fe200078e0212 */
[-C--:B------:R-:W-:Y:S02]  /*30e0*/  IADD3 R245, P3, R12, R7.reuse, RZ ;  /* 0x000000070cf57210 */ /* 0x080fe40007f7e0ff */
[----:B------:R-:W-:Y:S02]  /*30f0*/  CS2R R118, SRZ ;  /* 0x0000000000767805 */ /* 0x000fe4000001ff00 */
[----:B------:R-:W-:Y:S01]  /*3100*/  IADD3 R251, P4, R14, R7, RZ ;  /* 0x000000070efb7210 */ /* 0x000fe20007f9e0ff */
[----:B------:R-:W-:Y:S01]  /*3110*/  IMAD R22, R221, 0x2, R20 ;  /* 0x00000002dd167824 */ /* 0x000fe200078e0214 */
[----:B------:R-:W-:-:S02]  /*3120*/  LEA.HI.X.SX32 R239, R10, R5, 0x1, P2 ;  /* 0x000000050aef7211 */ /* 0x000fc400010f0eff */
[----:B------:R-:W-:Y:S02]  /*3130*/  CS2R R120, SRZ ;  /* 0x0000000000787805 */ /* 0x000fe4000001ff00 */
[----:B------:R-:W-:Y:S01]  /*3140*/  SGXT.U32 R0, R9, 0x2 ;  /* 0x000000020900781a */ /* 0x000fe20000000000 */
[C---:B------:R-:W-:Y:S01]  /*3150*/  IMAD R24, R221.reuse, 0x2, R22 ;  /* 0x00000002dd187824 */ /* 0x040fe200078e0216 */
[----:B------:R-:W-:Y:S02]  /*3160*/  LEA.HI.X.SX32 R243, R12, R5, 0x1, P3 ;  /* 0x000000050cf37211 */ /* 0x000fe400018f0eff */
[----:B------:R-:W-:Y:S02]  /*3170*/  CS2R R122, SRZ ;  /* 0x00000000007a7805 */ /* 0x000fe4000001ff00 */
[----:B------:R-:W-:Y:S01]  /*3180*/  IADD3 R10, P2, R252, R7, RZ ;  /* 0x00000007fc0a7210 */ /* 0x000fe20007f5e0ff */
[----:B------:R-:W-:Y:S01]  /*3190*/  IMAD R2, R221, 0x2, R24 ;  /* 0x00000002dd027824 */ /* 0x000fe200078e0218 */
[----:B-1----:R-:W-:-:S02]  /*31a0*/  IADD3 R19, P0, P1, R3, UR16, R26 ;  /* 0x0000001003137c10 */ /* 0x002fc4000f91e01a */
[----:B------:R-:W-:Y:S02]  /*31b0*/  CS2R R124, SRZ ;  /* 0x00000000007c7805 */ /* 0x000fe4000001ff00 */
[----:B------:R-:W-:Y:S01]  /*31c0*/  SHF.R.S32.HI R28, RZ, 0x1f, R3 ;  /* 0x0000001fff1c7819 */ /* 0x000fe20000011403 */
[----:B------:R-:W-:Y:S01]  /*31d0*/  STL [R1], R10 ;  /* 0x0000000a01007387 */ /* 0x000fe20000100800 */
[----:B------:R-:W-:Y:S01]  /*31e0*/  LEA.HI.X.SX32 R247, R14, R5, 0x1, P4 ;  /* 0x000000050ef77211 */ /* 0x000fe200020f0eff */
[C---:B------:R-:W-:Y:S01]  /*31f0*/  IMAD R26, R221.reuse, 0x2, R2 ;  /* 0x00000002dd1a7824 */ /* 0x040fe200078e0202 */
[-C--:B------:R-:W-:Y:S02]  /*3200*/  IADD3 R9, P3, R16, R7.reuse, RZ ;  /* 0x0000000710097210 */ /* 0x080fe40007f7e0ff */
[----:B------:R-:W-:Y:S02]  /*3210*/  CS2R R126, SRZ ;  /* 0x00000000007e7805 */ /* 0x000fe4000001ff00 */
[----:B------:R-:W-:Y:S01]  /*3220*/  IADD3 R3, P4, R18, R7, RZ ;  /* 0x0000000712037210 */ /* 0x000fe20007f9e0ff */
[C---:B------:R-:W-:Y:S01]  /*3230*/  IMAD R4, R221.reuse, 0x2, R26 ;  /* 0x00000002dd047824 */ /* 0x040fe200078e021a */
[----:B------:R-:W-:Y:S01]  /*3240*/  LEA.HI.X.SX32 R252, R252, R5, 0x1, P2 ;  /* 0x00000005fcfc7211 */ /* 0x000fe200010f0eff */
[----:B------:R0:W-:Y:S01]  /*3250*/  STL [R1+0x8], R9 ;  /* 0x0000080901007387 */ /* 0x0001e20000100800 */
[----:B------:R-:W-:Y:S01]  /*3260*/  IADD3 R11, P2, R20, R7, RZ ;  /* 0x00000007140b7210 */ /* 0x000fe20007f5e0ff */
[C---:B------:R-:W-:Y:S01]  /*3270*/  IMAD R6, R221.reuse, 0x2, R4 ;  /* 0x00000002dd067824 */ /* 0x040fe200078e0204 */
[----:B------:R-:W-:Y:S01]  /*3280*/  IADD3.X R21, R28, UR4, R27, P0, P1 ;  /* 0x000000041c157c10 */ /* 0x000fe200087e241b */
[----:B------:R1:W-:Y:S01]  /*3290*/  STL [R1+0x10], R3 ;  /* 0x0000100301007387 */ /* 0x0003e20000100800 */
[----:B------:R-:W-:Y:S01]  /*32a0*/  CS2R R128, SRZ ;  /* 0x0000000000807805 */ /* 0x000fe2000001ff00 */
[----:B------:R-:W-:Y:S01]  /*32b0*/  IMAD R8, R221, 0x2, R6 ;  /* 0x00000002dd087824 */ /* 0x000fe200078e0206 */
[----:B------:R-:W-:-:S02]  /*32c0*/  CS2R R130, SRZ ;  /* 0x0000000000827805 */ /* 0x000fc4000001ff00 */
[----:B------:R-:W-:Y:S02]  /*32d0*/  CS2R R132, SRZ ;  /* 0x0000000000847805 */ /* 0x000fe4000001ff00 */
[----:B------:R-:W-:Y:S02]  /*32e0*/  CS2R R134, SRZ ;  /* 0x0000000000867805 */ /* 0x000fe4000001ff00 */
[-C--:B0-----:R-:W-:Y:S01]  /*32f0*/  LEA.HI.X.SX32 R9, R16, R5.reuse, 0x1, P3 ;  /* 0x0000000510097211 */ /* 0x081fe200018f0eff */
[C---:B------:R-:W-:Y:S01]  /*3300*/  IMAD R10, R221.reuse, 0x2, R8 ;  /* 0x00000002dd0a7824 */ /* 0x040fe200078e0208 */
[----:B------:R-:W-:Y:S02]  /*3310*/  CS2R R136, SRZ ;  /* 0x0000000000887805 */ /* 0x000fe4000001ff00 */
[----:B------:R-:W-:Y:S02]  /*3320*/  CS2R R138, SRZ ;  /* 0x00000000008a7805 */ /* 0x000fe4000001ff00 */
[----:B-1----:R-:W-:Y:S01]  /*3330*/  LEA.HI.X.SX32 R3, R18, R5, 0x1, P4 ;  /* 0x0000000512037211 */ /* 0x002fe200020f0eff */
[----:B------:R0:W-:Y:S01]  /*3340*/  STL [R1+0x4], R9 ;  /* 0x0000040901007387 */ /* 0x0001e20000100800 */
[----:B------:R-:W-:Y:S01]  /*3350*/  IMAD R12, R221, 0x2, R10 ;  /* 0x00000002dd0c7824 */ /* 0x000fe200078e020a */
[----:B------:R-:W-:-:S02]  /*3360*/  CS2R R140, SRZ ;  /* 0x00000000008c7805 */ /* 0x000fc4000001ff00 */
[----:B------:R-:W-:Y:S01]  /*3370*/  CS2R R142, SRZ ;  /* 0x00000000008e7805 */ /* 0x000fe2000001ff00 */
[----:B------:R1:W-:Y:S01]  /*3380*/  STL [R1+0xc], R3 ;  /* 0x00000c0301007387 */ /* 0x0003e20000100800 */
[C---:B------:R-:W-:Y:S01]  /*3390*/  IMAD R14, R221.reuse, 0x2, R12 ;  /* 0x00000002dd0e7824 */ /* 0x040fe200078e020c */
[----:B------:R-:W-:Y:S02]  /*33a0*/  CS2R R144, SRZ ;  /* 0x0000000000907805 */ /* 0x000fe4000001ff00 */
[----:B------:R-:W-:Y:S01]  /*33b0*/  CS2R R146, SRZ ;  /* 0x0000000000927805 */ /* 0x000fe2000001ff00 */
[----:B------:R3:W-:Y:S01]  /*33c0*/  STL [R1+0x18], R11 ;  /* 0x0000180b01007387 */ /* 0x0007e20000100800 */
[----:B------:R-:W-:Y:S01]  /*33d0*/  IMAD R16, R221, 0x2, R14 ;  /* 0x00000002dd107824 */ /* 0x000fe200078e020e */
[----:B0-----:R-:W-:Y:S02]  /*33e0*/  IADD3 R9, P3, R22, R7, RZ ;  /* 0x0000000716097210 */ /* 0x001fe40007f7e0ff */
[----:B------:R-:W-:-:S02]  /*33f0*/  CS2R R148, SRZ ;  /* 0x0000000000947805 */ /* 0x000fc4000001ff00 */
[----:B------:R-:W-:Y:S01]  /*3400*/  CS2R R150, SRZ ;  /* 0x0000000000967805 */ /* 0x000fe2000001ff00 */
[----:B------:R-:W-:Y:S01]  /*3410*/  IMAD R18, R221, 0x2, R16 ;  /* 0x00000002dd127824 */ /* 0x000fe200078e0210 */
[----:B-1----:R-:W-:Y:S01]  /*3420*/  IADD3 R3, P4, R24, R7, RZ ;  /* 0x0000000718037210 */ /* 0x002fe20007f9e0ff */
[----:B------:R0:W-:Y:S01]  /*3430*/  STL [R1+0x20], R9 ;  /* 0x0000200901007387 */ /* 0x0001e20000100800 */
[----:B------:R-:W-:Y:S02]  /*3440*/  CS2R R28, SRZ ;  /* 0x00000000001c7805 */ /* 0x000fe4000001ff00 */
[----:B------:R-:W-:Y:S02]  /*3450*/  CS2R R30, SRZ ;  /* 0x00000000001e7805 */ /* 0x000fe4000001ff00 */
[----:B---3--:R-:W-:Y:S01]  /*3460*/  LEA.HI.X.SX32 R11, R20, R5, 0x1, P2 ;  /* 0x00000005140b7211 */ /* 0x008fe200010f0eff */
[----:B------:R1:W-:Y:S01]  /*3470*/  STL [R1+0x28], R3 ;  /* 0x0000280301007387 */ /* 0x0003e20000100800 */
[----:B------:R-:W-:-:S02]  /*3480*/  CS2R R32, SRZ ;  /* 0x0000000000207805 */ /* 0x000fc4000001ff00 */
[----:B------:R-:W-:Y:S02]  /*3490*/  CS2R R34, SRZ ;  /* 0x0000000000227805 */ /* 0x000fe4000001ff00 */
[----:B------:R-:W-:Y:S01]  /*34a0*/  CS2R R36, SRZ ;  /* 0x0000000000247805 */ /* 0x000fe2000001ff00 */
[----:B------:R3:W-:Y:S01]  /*34b0*/  STL [R1+0x14], R11 ;  /* 0x0000140b01007387 */ /* 0x0007e20000100800 */
[----:B------:R-:W-:Y:S02]  /*34c0*/  CS2R R38, SRZ ;  /* 0x0000000000267805 */ /* 0x000fe4000001ff00 */
[----:B0-----:R-:W-:Y:S02]  /*34d0*/  LEA.HI.X.SX32 R9, R22, R5, 0x1, P3 ;  /* 0x0000000516097211 */ /* 0x001fe400018f0eff */
[----:B------:R-:W-:Y:S02]  /*34e0*/  CS2R R40, SRZ ;  /* 0x0000000000287805 */ /* 0x000fe4000001ff00 */
[----:B------:R-:W-:-:S02]  /*34f0*/  CS2R R42, SRZ ;  /* 0x00000000002a7805 */ /* 0x000fc4000001ff00 */
[----:B------:R-:W-:Y:S02]  /*3500*/  CS2R R44, SRZ ;  /* 0x00000000002c7805 */ /* 0x000fe4000001ff00 */
[----:B-1----:R-:W-:Y:S01]  /*3510*/  LEA.HI.X.SX32 R3, R24, R5, 0x1, P4 ;  /* 0x0000000518037211 */ /* 0x002fe200020f0eff */
[----:B------:R0:W-:Y:S01]  /*3520*/  STL [R1+0x1c], R9 ;  /* 0x00001c0901007387 */ /* 0x0001e20000100800 */
[----:B------:R-:W-:Y:S02]  /*3530*/  CS2R R24, SRZ ;  /* 0x0000000000187805 */ /* 0x000fe4000001ff00 */
[----:B------:R-:W-:Y:S02]  /*3540*/  CS2R R46, SRZ ;  /* 0x00000000002e7805 */ /* 0x000fe4000001ff00 */
[----:B---3--:R-:W-:Y:S01]  /*3550*/  IADD3 R11, P2, R2, R7, RZ ;  /* 0x00000007020b7210 */ /* 0x008fe20007f5e0ff */
[----:B------:R1:W-:Y:S01]  /*3560*/  STL [R1+0x24], R3 ;  /* 0x0000240301007387 */ /* 0x0003e20000100800 */
[----:B------:R-:W-:-:S02]  /*3570*/  CS2R R48, SRZ ;  /* 0x0000000000307805 */ /* 0x000fc4000001ff00 */
[----:B------:R-:W-:Y:S02]  /*3580*/  CS2R R50, SRZ ;  /* 0x0000000000327805 */ /* 0x000fe4000001ff00 */
[----:B------:R-:W-:Y:S01]  /*3590*/  LEA.HI.X.SX32 R2, R2, R5, 0x1, P2 ;  /* 0x0000000502027211 */ /* 0x000fe200010f0eff */
[----:B------:R-:W-:Y:S01]  /*35a0*/  STL [R1+0x30], R11 ;  /* 0x0000300b01007387 */ /* 0x000fe20000100800 */
[----:B------:R-:W-:Y:S02]  /*35b0*/  CS2R R52, SRZ ;  /* 0x0000000000347805 */ /* 0x000fe4000001ff00 */
[----:B0-----:R-:W-:Y:S02]  /*35c0*/  IADD3 R9, P3, R26, R7, RZ ;  /* 0x000000071a097210 */ /* 0x001fe40007f7e0ff */
[----:B------:R-:W-:Y:S02]  /*35d0*/  CS2R R54, SRZ ;  /* 0x0000000000367805 */ /* 0x000fe4000001ff00 */
[----:B------:R-:W-:-:S02]  /*35e0*/  CS2R R56, SRZ ;  /* 0x0000000000387805 */ /* 0x000fc4000001ff00 */
[----:B------:R-:W-:Y:S02]  /*35f0*/  CS2R R58, SRZ ;  /* 0x00000000003a7805 */ /* 0x000fe4000001ff00 */
[----:B-1----:R-:W-:Y:S01]  /*3600*/  IADD3 R3, P4, R4, R7, RZ ;  /* 0x0000000704037210 */ /* 0x002fe20007f9e0ff */
[----:B------:R0:W-:Y:S01]  /*3610*/  STL [R1+0x38], R9 ;  /* 0x0000380901007387 */ /* 0x0001e20000100800 */
[----:B------:R-:W-:Y:S02]  /*3620*/  CS2R R60, SRZ ;  /* 0x00000000003c7805 */ /* 0x000fe4000001ff00 */
[----:B------:R-:W-:Y:S02]  /*3630*/  CS2R R62, SRZ ;  /* 0x00000000003e7805 */ /* 0x000fe4000001ff00 */
[----:B------:R-:W-:Y:S01]  /*3640*/  CS2R R64, SRZ ;  /* 0x0000000000407805 */ /* 0x000fe2000001ff00 */
        /* <DEDUP_REMOVED lines=12> */
[C---:B------:R-:W-:Y:S02]  /*3710*/  IADD3 R4, P2, R6.reuse, R7, RZ ;  /* 0x0000000706047210 */ /* 0x040fe40007f5e0ff */
[----:B------:R-:W-:Y:S01]  /*3720*/  CS2R R78, SRZ ;  /* 0x00000000004e7805 */ /* 0x000fe2000001ff00 */
[----:B---3--:R-:W-:Y:S01]  /*3730*/  IMAD R2, R221, 0x2, R18 ;  /* 0x00000002dd027824 */ /* 0x008fe200078e0212 */
[----:B------:R1:W-:Y:S01]  /*3740*/  STL [R1+0x3c], R3 ;  /* 0x00003c0301007387 */ /* 0x0003e20000100800 */
[----:B------:R-:W-:Y:S02]  /*3750*/  LEA.HI.X.SX32 R6, R6, R5, 0x1, P2 ;  /* 0x0000000506067211 */ /* 0x000fe400010f0eff */
[----:B------:R-:W-:-:S02]  /*3760*/  CS2R R80, SRZ ;  /* 0x0000000000507805 */ /* 0x000fc4000001ff00 */
[----:B------:R-:W-:Y:S01]  /*3770*/  CS2R R82, SRZ ;  /* 0x0000000000527805 */ /* 0x000fe2000001ff00 */
[----:B------:R3:W-:Y:S01]  /*3780*/  STL [R1+0x48], R4 ;  /* 0x0000480401007387 */ /* 0x0007e20000100800 */
[----:B------:R-:W-:Y:S02]  /*3790*/  CS2R R84, SRZ ;  /* 0x0000000000547805 */ /* 0x000fe4000001ff00 */
[-C--:B0-----:R-:W-:Y:S02]  /*37a0*/  IADD3 R9, P3, R8, R7.reuse, RZ ;  /* 0x0000000708097210 */ /* 0x081fe40007f7e0ff */
[----:B------:R-:W-:Y:S01]  /*37b0*/  CS2R R86, SRZ ;  /* 0x0000000000567805 */ /* 0x000fe2000001ff00 */
[----:B------:R-:W-:Y:S01]  /*37c0*/  UIADD3.64 UR30, UR6, -UR8, URZ ;  /* 0x80000008061e7297 */ /* 0x000fe2000fffe03f */
[----:B-1----:R-:W-:Y:S01]  /*37d0*/  IADD3 R3, P4, R10, R7, RZ ;  /* 0x000000070a037210 */ /* 0x002fe20007f9e0ff */
[----:B------:R0:W-:Y:S01]  /*37e0*/  STL [R1+0x50], R9 ;  /* 0x0000500901007387 */ /* 0x0001e20000100800 */
[----:B------:R-:W-:Y:S01]  /*37f0*/  LEA.HI.X.SX32 R8, R8, R5, 0x1, P3 ;  /* 0x0000000508087211 */ /* 0x000fe200018f0eff */
[----:B------:R-:W-:Y:S01]  /*3800*/  UMOV UR4, URZ ;  /* 0x0000003f00047c82 */ /* 0x000fe20008000000 */
[----:B---3--:R-:W-:Y:S01]  /*3810*/  IMAD R4, R221, 0x2, R2 ;  /* 0x00000002dd047824 */ /* 0x008fe200078e0202 */
[----:B------:R1:W-:Y:S01]  /*3820*/  STL [R1+0x58], R3 ;  /* 0x0000580301007387 */ /* 0x0003e20000100800 */
[----:B------:R-:W-:Y:S01]  /*3830*/  UMOV UR5, URZ ;  /* 0x0000003f00057c82 */ /* 0x000fe20008000000 */
[----:B------:R-:W-:-:S02]  /*3840*/  UIADD3.64 UR26, UR10, 0x2, URZ ;  /* 0x000000020a1a7897 */ /* 0x000fc4000fffe03f */
[----:B------:R3:W-:Y:S01]  /*3850*/  STL [R1+0x44], R6 ;  /* 0x0000440601007387 */ /* 0x0007e20000100800 */
[----:B------:R-:W-:Y:S01]  /*3860*/  UIADD3.64 UR22, UR10, 0x4, URZ ;  /* 0x000000040a167897 */ /* 0x000fe2000fffe03f */
[----:B0-----:R-:W-:Y:S01]  /*3870*/  IADD3 R9, P3, R14, R7, RZ ;  /* 0x000000070e097210 */ /* 0x001fe20007f7e0ff */
[----:B------:R-:W-:Y:S01]  /*3880*/  ULDC UR7, c[0x0][0x238] ;  /* 0x00008e0000077ab9 */ /* 0x000fe20000000800 */
[----:B------:R0:W-:Y:S01]  /*3890*/  STL [R1+0x4c], R8 ;  /* 0x00004c0801007387 */ /* 0x0001e20000100800 */
[----:B------:R-:W-:Y:S01]  /*38a0*/  UMOV UR14, UR6 ;  /* 0x00000006000e7c82 */ /* 0x000fe20008000000 */
[----:B-1----:R-:W-:Y:S01]  /*38b0*/  LEA.HI.X.SX32 R3, R10, R5, 0x1, P4 ;  /* 0x000000050a037211 */ /* 0x002fe200020f0eff */
[----:B------:R-:W-:Y:S01]  /*38c0*/  UMOV UR15, 0x40000040 ;  /* 0x40000040000f7882 */ /* 0x000fe20000000000 */
[----:B------:R-:W-:Y:S01]  /*38d0*/  UMOV UR34, UR6 ;  /* 0x0000000600227c82 */ /* 0x000fe20008000000 */
[----:B------:R-:W-:Y:S01]  /*38e0*/  UMOV UR35, 0x80000020 ;  /* 0x8000002000237882 */ /* 0x000fe20000000000 */
[----:B---3--:R-:W-:Y:S01]  /*38f0*/  IMAD R6, R221, 0x2, R4 ;  /* 0x00000002dd067824 */ /* 0x008fe200078e0204 */
[----:B------:R1:W-:Y:S01]  /*3900*/  STL [R1+0x54], R3 ;  /* 0x0000540301007387 */ /* 0x0003e20000100800 */
[----:B0-----:R-:W-:-:S04]  /*3910*/  IADD3 R8, P2, R12, R7, RZ ;  /* 0x000000070c087210 */ /* 0x001fc80007f5e0ff */
[----:B------:R-:W-:Y:S01]  /*3920*/  LEA.HI.X.SX32 R10, R12, R5, 0x1, P2 ;  /* 0x000000050c0a7211 */ /* 0x000fe200010f0eff */
[----:B------:R0:W-:Y:S01]  /*3930*/  STL [R1+0x60], R8 ;  /* 0x0000600801007387 */ /* 0x0001e20000100800 */
[-C--:B------:R-:W-:Y:S02]  /*3940*/  IADD3 R11, P2, R18, R7.reuse, RZ ;  /* 0x00000007120b7210 */ /* 0x080fe40007f5e0ff */
[----:B-1----:R-:W-:Y:S01]  /*3950*/  IADD3 R3, P4, R16, R7, RZ ;  /* 0x0000000710037210 */ /* 0x002fe20007f9e0ff */
[----:B------:R1:W-:Y:S04]  /*3960*/  STL [R1+0x68], R9 ;  /* 0x0000680901007387 */ /* 0x0003e80000100800 */
[----:B------:R3:W-:Y:S01]  /*3970*/  STL [R1+0x70], R3 ;  /* 0x0000700301007387 */ /* 0x0007e20000100800 */
[----:B0-----:R-:W-:-:S03]  /*3980*/  IMAD R8, R221, 0x2, R6 ;  /* 0x00000002dd087824 */ /* 0x001fc600078e0206 */
[----:B------:R0:W-:Y:S01]  /*3990*/  STL [R1+0x5c], R10 ;  /* 0x00005c0a01007387 */ /* 0x0001e20000100800 */
[-C--:B-1----:R-:W-:Y:S02]  /*39a0*/  LEA.HI.X.SX32 R9, R14, R5.reuse, 0x1, P3 ;  /* 0x000000050e097211 */ /* 0x082fe400018f0eff */
[----:B---3--:R-:W-:-:S03]  /*39b0*/  LEA.HI.X.SX32 R3, R16, R5, 0x1, P4 ;  /* 0x0000000510037211 */ /* 0x008fc600020f0eff */
[----:B------:R1:W-:Y:S01]  /*39c0*/  STL [R1+0x64], R9 ;  /* 0x0000640901007387 */ /* 0x0003e20000100800 */
[----:B0-----:R-:W-:-:S03]  /*39d0*/  IMAD R10, R221, 0x2, R8 ;  /* 0x00000002dd0a7824 */ /* 0x001fc600078e0208 */
[----:B------:R0:W-:Y:S01]  /*39e0*/  STL [R1+0x6c], R3 ;  /* 0x00006c0301007387 */ /* 0x0001e20000100800 */
[----:B------:R-:W-:-:S03]  /*39f0*/  IMAD R12, R221, 0x2, R10 ;  /* 0x00000002dd0c7824 */ /* 0x000fc600078e020a */
[----:B------:R3:W-:Y:S01]  /*3a00*/  STL [R1+0x78], R11 ;  /* 0x0000780b01007387 */ /* 0x0007e20000100800 */
[-C--:B-1----:R-:W-:Y:S02]  /*3a10*/  IADD3 R9, P3, R2, R7.reuse, RZ ;  /* 0x0000000702097210 */ /* 0x082fe40007f7e0ff */
[----:B0-----:R-:W-:-:S03]  /*3a20*/  IADD3 R3, P4, R4, R7, RZ ;  /* 0x0000000704037210 */ /* 0x001fc60007f9e0ff */
[----:B------:R0:W-:Y:S01]  /*3a30*/  STL [R1+0x80], R9 ;  /* 0x0000800901007387 */ /* 0x0001e20000100800 */
[----:B---3--:R-:W-:-:S03]  /*3a40*/  LEA.HI.X.SX32 R11, R18, R5, 0x1, P2 ;  /* 0x00000005120b7211 */ /* 0x008fc600010f0eff */
[----:B------:R1:W-:Y:S04]  /*3a50*/  STL [R1+0x88], R3 ;  /* 0x0000880301007387 */ /* 0x0003e80000100800 */
[----:B------:R-:W-:Y:S01]  /*3a60*/  STL [R1+0x74], R11 ;  /* 0x0000740b01007387 */ /* 0x000fe20000100800 */
[-C--:B0-----:R-:W-:Y:S01]  /*3a70*/  LEA.HI.X.SX32 R9, R2, R5.reuse, 0x1, P3 ;  /* 0x0000000502097211 */ /* 0x081fe200018f0eff */
[----:B------:R-:W-:Y:S01]  /*3a80*/  IMAD R2, R221, 0x2, R12 ;  /* 0x00000002dd027824 */ /* 0x000fe200078e020c */
[----:B-1----:R-:W-:-:S03]  /*3a90*/  LEA.HI.X.SX32 R3, R4, R5, 0x1, P4 ;  /* 0x0000000504037211 */ /* 0x002fc600020f0eff */
[----:B------:R0:W-:Y:S01]  /*3aa0*/  STL [R1+0x7c], R9 ;  /* 0x00007c0901007387 */ /* 0x0001e20000100800 */
[----:B------:R-:W-:-:S03]  /*3ab0*/  IADD3 R4, P2, R6, R7, RZ ;  /* 0x0000000706047210 */ /* 0x000fc60007f5e0ff */
[----:B------:R1:W-:Y:S04]  /*3ac0*/  STL [R1+0x84], R3 ;  /* 0x0000840301007387 */ /* 0x0003e80000100800 */
[----:B------:R3:W-:Y:S01]  /*3ad0*/  STL [R1+0x90], R4 ;  /* 0x0000900401007387 */ /* 0x0007e20000100800 */
[-C--:B0-----:R-:W-:Y:S02]  /*3ae0*/  IADD3 R9, P4, R10, R7.reuse, RZ ;  /* 0x000000070a097210 */ /* 0x081fe40007f9e0ff */
[----:B-1----:R-:W-:-:S04]  /*3af0*/  IADD3 R3, P3, R8, R7, RZ ;  /* 0x0000000708037210 */ /* 0x002fc80007f7e0ff */
[----:B------:R-:W-:Y:S01]  /*3b00*/  LEA.HI.X.SX32 R8, R8, R5, 0x1, P3 ;  /* 0x0000000508087211 */ /* 0x000fe200018f0eff */
[----:B------:R0:W-:Y:S01]  /*3b10*/  STL [R1+0x98], R3 ;  /* 0x0000980301007387 */ /* 0x0001e20000100800 */
[----:B---3--:R-:W-:-:S03]  /*3b20*/  IMAD R4, R221, 0x2, R2 ;  /* 0x00000002dd047824 */ /* 0x008fc600078e0202 */
[----:B------:R1:W-:Y:S01]  /*3b30*/  STL [R1+0xa0], R9 ;  /* 0x0000a00901007387 */ /* 0x0003e20000100800 */
[-C--:B0-----:R-:W-:Y:S02]  /*3b40*/  LEA.HI.X.SX32 R3, R6, R5.reuse, 0x1, P2 ;  /* 0x0000000506037211 */ /* 0x081fe400010f0eff */
[----:B------:R-:W-:Y:S02]  /*3b50*/  LEA.HI.X.SX32 R6, R10, R5, 0x1, P4 ;  /* 0x000000050a067211 */ /* 0x000fe400020f0eff */
[-C--:B-1----:R-:W-:Y:S01]  /*3b60*/  IADD3 R9, P3, R2, R7.reuse, RZ ;  /* 0x0000000702097210 */ /* 0x082fe20007f7e0ff */
[----:B------:R0:W-:Y:S04]  /*3b70*/  STL [R1+0x8c], R3 ;  /* 0x00008c0301007387 */ /* 0x0001e80000100800 */
[----:B------:R1:W-:Y:S04]  /*3b80*/  STL [R1+0x94], R8 ;  /* 0x0000940801007387 */ /* 0x0003e80000100800 */
[----:B------:R3:W-:Y:S01]  /*3b90*/  STL [R1+0x9c], R6 ;  /* 0x00009c0601007387 */ /* 0x0007e20000100800 */
[----:B0-----:R-:W-:Y:S01]  /*3ba0*/  IMAD R3, R221, 0x2, R4 ;  /* 0x00000002dd037824 */ /* 0x001fe200078e0204 */
[----:B-1----:R-:W-:-:S02]  /*3bb0*/  IADD3 R8, P2, R12, R7, RZ ;  /* 0x000000070c087210 */ /* 0x002fc40007f5e0ff */
[----:B---3--:R-:W-:-:S03]  /*3bc0*/  IADD3 R6, P4, R4, R7, RZ ;  /* 0x0000000704067210 */ /* 0x008fc60007f9e0ff */
[----:B------:R0:W-:Y:S04]  /*3bd0*/  STL [R1+0xa8], R8 ;  /* 0x0000a80801007387 */ /* 0x0001e80000100800 */
[----:B------:R2:W-:Y:S04]  /*3be0*/  STL [R1+0xb0], R9 ;  /* 0x0000b00901007387 */ /* 0x0005e80000100800 */
[----:B------:R1:W-:Y:S01]  /*3bf0*/  STL [R1+0xb8], R6 ;  /* 0x0000b80601007387 */ /* 0x0003e20000100800 */
[----:B0-----:R-:W-:Y:S02]  /*3c00*/  IADD3 R8, P5, R3, R7, RZ ;  /* 0x0000000703087210 */ /* 0x001fe40007fbe0ff */
[----:B------:R-:W-:-:S02]  /*3c10*/  LEA.HI.X.SX32 R7, R12, R5, 0x1, P2 ;  /* 0x000000050c077211 */ /* 0x000fc400010f0eff */
[----:B------:R-:W-:Y:S01]  /*3c20*/  LEA.HI.X.SX32 R3, R3, R5, 0x1, P5 ;  /* 0x0000000503037211 */ /* 0x000fe200028f0eff */
[----:B------:R0:W-:Y:S01]  /*3c30*/  STL [R1+0xc0], R8 ;  /* 0x0000c00801007387 */ /* 0x0001e20000100800 */
[----:B--2---:R-:W-:Y:S01]  /*3c40*/  IMAD R9, R0, R23, RZ ;  /* 0x0000001700097224 */ /* 0x004fe200078e02ff */
[----:B------:R-:W-:Y:S02]  /*3c50*/  LEA.HI R0, R248, 0x2c, RZ, 0x1a ;  /* 0x0000002cf8007811 */ /* 0x000fe400078fd0ff */
[-C--:B-1----:R-:W-:Y:S01]  /*3c60*/  LEA.HI.X.SX32 R6, R2, R5.reuse, 0x1, P3 ;  /* 0x0000000502067211 */ /* 0x082fe200018f0eff */
[----:B------:R1:W-:Y:S01]  /*3c70*/  STL [R1+0xa4], R7 ;  /* 0x0000a40701007387 */ /* 0x0003e20000100800 */
[----:B------:R-:W-:Y:S01]  /*3c80*/  LEA.HI.X.SX32 R2, R4, R5, 0x1, P4 ;  /* 0x0000000504027211 */ /* 0x000fe200020f0eff */
[-C--:B------:R-:W-:Y:S01]  /*3c90*/  IMAD R13, R0, R23.reuse, RZ ;  /* 0x00000017000d7224 */ /* 0x080fe200078e02ff */
[C---:B------:R-:W-:Y:S01]  /*3ca0*/  LEA.HI R5, R248.reuse, 0x4c, RZ, 0x1a ;  /* 0x0000004cf8057811 */ /* 0x040fe200078fd0ff */
[----:B------:R2:W-:Y:S01]  /*3cb0*/  STL [R1+0xac], R6 ;  /* 0x0000ac0601007387 */ /* 0x0005e20000100800 */
[C---:B------:R-:W-:Y:S01]  /*3cc0*/  LEA.HI R4, R248.reuse, 0x3c, RZ, 0x1a ;  /* 0x0000003cf8047811 */ /* 0x040fe200078fd0ff */
[----:B------:R-:W-:Y:S01]  /*3cd0*/  IMAD R10, R23, 0x4, R9 ;  /* 0x00000004170a7824 */ /* 0x000fe200078e0209 */
[----:B0-----:R-:W-:Y:S01]  /*3ce0*/  LEA.HI R8, R248, 0x7c, RZ, 0x1a ;  /* 0x0000007cf8087811 */ /* 0x001fe200078fd0ff */
[----:B------:R0:W-:Y:S01]  /*3cf0*/  STL [R1+0xb4], R2 ;  /* 0x0000b40201007387 */ /* 0x0001e20000100800 */
[----:B------:R-:W-:Y:S01]  /*3d00*/  IMAD R15, R5, R23, RZ ;  /* 0x00000017050f7224 */ /* 0x000fe200078e02ff */
[C---:B------:R-:W-:Y:S01]  /*3d10*/  IADD3 R5, P0, R9.reuse, R19, RZ ;  /* 0x0000001309057210 */ /* 0x040fe20007f1e0ff */
[-C--:B------:R-:W-:Y:S01]  /*3d20*/  IMAD R14, R4, R23.reuse, RZ ;  /* 0x00000017040e7224 */ /* 0x080fe200078e02ff */
[----:B------:R3:W-:Y:S01]  /*3d30*/  STL [R1+0xbc], R3 ;  /* 0x0000bc0301007387 */ /* 0x0007e20000100800 */
[----:B-1----:R-:W-:Y:S01]  /*3d40*/  LEA.HI R7, R248, 0x6c, RZ, 0x1a ;  /* 0x0000006cf8077811 */ /* 0x002fe200078fd0ff */
[----:B------:R-:W-:Y:S01]  /*3d50*/  IMAD R18, R8, R23, RZ ;  /* 0x0000001708127224 */ /* 0x000fe200078e02ff */
[C---:B--2---:R-:W-:Y:S01]  /*3d60*/  LEA.HI R6, R248.reuse, 0x5c, RZ, 0x1a ;  /* 0x0000005cf8067811 */ /* 0x044fe200078fd0ff */
[----:B------:R1:W-:Y:S01]  /*3d70*/  STL [R1+0xc8], R5 ;  /* 0x0000c80501007387 */ /* 0x0003e20000100800 */
[----:B------:R-:W-:Y:S01]  /*3d80*/  LEA.HI.X.SX32 R8, R9, R21, 0x1, P0 ;  /* 0x0000001509087211 */ /* 0x000fe200000f0eff */
[-C--:B------:R-:W-:Y:S01]  /*3d90*/  IMAD R17, R7, R23.reuse, RZ ;  /* 0x0000001707117224 */ /* 0x080fe200078e02ff */
[----:B0-----:R-:W-:Y:S01]  /*3da0*/  LEA.HI R2, R248, 0xc, RZ, 0x1a ;  /* 0x0000000cf8027811 */ /* 0x001fe200078fd0ff */
[----:B------:R-:W-:Y:S01]  /*3db0*/  IMAD R16, R6, R23, RZ ;  /* 0x0000001706107224 */ /* 0x000fe200078e02ff */
[----:B------:R-:W-:-:S02]  /*3dc0*/  IADD3 R7, P3, R14, R19, RZ ;  /* 0x000000130e077210 */ /* 0x000fc40007f7e0ff */
[----:B---3--:R-:W-:Y:S01]  /*3dd0*/  LEA.HI R3, R248, 0x1c, RZ, 0x1a ;  /* 0x0000001cf8037811 */ /* 0x008fe200078fd0ff */
[-C--:B------:R-:W-:Y:S02]  /*3de0*/  IMAD R11, R2, R23.reuse, RZ ;  /* 0x00000017020b7224 */ /* 0x080fe400078e02ff */
[----:B------:R-:W-:Y:S02]  /*3df0*/  IMAD R2, R23, 0x4, R10 ;  /* 0x0000000417027824 */ /* 0x000fe400078e020a */
[----:B------:R-:W-:Y:S01]  /*3e00*/  IMAD R12, R3, R23, RZ ;  /* 0x00000017030c7224 */ /* 0x000fe200078e02ff */
[----:B------:R-:W-:Y:S01]  /*3e10*/  IADD3 R6, P6, R11, R19, RZ ;  /* 0x000000130b067210 */ /* 0x000fe20007fde0ff */
[----:B------:R-:W-:-:S03]  /*3e20*/  IMAD R0, R23, 0x8, R2 ;  /* 0x0000000817007824 */ /* 0x000fc600078e0202 */
[----:B-1----:R-:W-:Y:S01]  /*3e30*/  IADD3 R5, P5, R12, R19, RZ ;  /* 0x000000130c057210 */ /* 0x002fe20007fbe0ff */
[----:B------:R0:W-:Y:S01]  /*3e40*/  STL [R1+0xe0], R6 ;  /* 0x0000e00601007387 */ /* 0x0001e20000100800 */
[----:B------:R-:W-:-:S03]  /*3e50*/  IMAD R3, R23, 0x4, R0 ;  /* 0x0000000417037824 */ /* 0x000fc600078e0200 */
[----:B------:R1:W-:Y:S01]  /*3e60*/  STL [R1+0x100], R5 ;  /* 0x0001000501007387 */ /* 0x0003e20000100800 */
[----:B------:R-:W-:Y:S01]  /*3e70*/  IMAD R4, R23, 0x4, R3 ;  /* 0x0000000417047824 */ /* 0x000fe200078e0203 */
[----:B0-----:R-:W-:-:S03]  /*3e80*/  IADD3 R6, P4, R13, R19, RZ ;  /* 0x000000130d067210 */ /* 0x001fc60007f9e0ff */
[----:B-1----:R-:W-:Y:S02]  /*3e90*/  IMAD R5, R23, 0x8, R4 ;  /* 0x0000000817057824 */ /* 0x002fe400078e0204 */
[----:B------:R0:W-:Y:S04]  /*3ea0*/  STL [R1+0x120], R6 ;  /* 0x0001200601007387 */ /* 0x0001e80000100800 */
[----:B------:R1:W-:Y:S01]  /*3eb0*/  STL [R1+0x140], R7 ;  /* 0x0001400701007387 */ /* 0x0003e20000100800 */
[-C--:B0-----:R-:W-:Y:S02]  /*3ec0*/  IADD3 R6, P2, R15, R19.reuse, RZ ;  /* 0x000000130f067210 */ /* 0x081fe40007f5e0ff */
[----:B-1----:R-:W-:-:S03]  /*3ed0*/  IADD3 R7, P1, R16, R19, RZ ;  /* 0x0000001310077210 */ /* 0x002fc60007f3e0ff */
[----:B------:R0:W-:Y:S04]  /*3ee0*/  STL [R1+0x160], R6 ;  /* 0x0001600601007387 */ /* 0x0001e80000100800 */
[----:B------:R1:W-:Y:S04]  /*3ef0*/  STL [R1+0x180], R7 ;  /* 0x0001800701007387 */ /* 0x0003e80000100800 */
[----:B------:R2:W-:Y:S01]  /*3f00*/  STL [R1+0xc4], R8 ;  /* 0x0000c40801007387 */ /* 0x0005e20000100800 */
[----:B0-----:R-:W-:Y:S01]  /*3f10*/  IMAD R6, R23, 0x4, R5 ;  /* 0x0000000417067824 */ /* 0x001fe200078e0205 */
[----:B-1----:R-:W-:-:S02]  /*3f20*/  IADD3 R7, P0, R17, R19, RZ ;  /* 0x0000001311077210 */ /* 0x002fc40007f1e0ff */
[----:B--2---:R-:W-:-:S03]  /*3f30*/  LEA.HI.X.SX32 R8, R11, R21, 0x1, P6 ;  /* 0x000000150b087211 */ /* 0x004fc600030f0eff */
[----:B------:R0:W-:Y:S01]  /*3f40*/  STL [R1+0x1a0], R7 ;  /* 0x0001a00701007387 */ /* 0x0001e20000100800 */
[----:B------:R-:W-:Y:S02]  /*3f50*/  IADD3 R9, P6, R18, R19, RZ ;  /* 0x0000001312097210 */ /* 0x000fe40007fde0ff */
[-C--:B------:R-:W-:Y:S01]  /*3f60*/  LEA.HI.X.SX32 R11, R14, R21.reuse, 0x1, P3 ;  /* 0x000000150e0b7211 */ /* 0x080fe200018f0eff */
[----:B------:R1:W-:Y:S04]  /*3f70*/  STL [R1+0xdc], R8 ;  /* 0x0000dc0801007387 */ /* 0x0003e80000100800 */
[----:B------:R2:W-:Y:S01]  /*3f80*/  STL [R1+0x1c0], R9 ;  /* 0x0001c00901007387 */ /* 0x0005e20000100800 */
[----:B0-----:R-:W-:Y:S01]  /*3f90*/  IMAD R7, R23, 0x4, R6 ;  /* 0x0000000417077824 */ /* 0x001fe200078e0206 */
[----:B-1----:R-:W-:-:S02]  /*3fa0*/  LEA.HI.X.SX32 R8, R12, R21, 0x1, P5 ;  /* 0x000000150c087211 */ /* 0x002fc400028f0eff */
[-C--:B------:R-:W-:Y:S02]  /*3fb0*/  LEA.HI.X.SX32 R12, R16, R21.reuse, 0x1, P1 ;  /* 0x00000015100c7211 */ /* 0x080fe400008f0eff */
[-C--:B--2---:R-:W-:Y:S01]  /*3fc0*/  LEA.HI.X.SX32 R9, R13, R21.reuse, 0x1, P4 ;  /* 0x000000150d097211 */ /* 0x084fe200020f0eff */
[----:B------:R0:W-:Y:S01]  /*3fd0*/  STL [R1+0xfc], R8 ;  /* 0x0000fc0801007387 */ /* 0x0001e20000100800 */
[----:B------:R-:W-:-:S03]  /*3fe0*/  LEA.HI.X.SX32 R13, R17, R21, 0x1, P0 ;  /* 0x00000015110d7211 */ /* 0x000fc600000f0eff */
[----:B------:R1:W-:Y:S04]  /*3ff0*/  STL [R1+0x11c], R9 ;  /* 0x00011c0901007387 */ /* 0x0003e80000100800 */
[----:B------:R2:W-:Y:S01]  /*4000*/  STL [R1+0x13c], R11 ;  /* 0x00013c0b01007387 */ /* 0x0005e20000100800 */
[----:B0-----:R-:W-:Y:S01]  /*4010*/  IMAD R8, R23, 0x8, R7 ;  /* 0x0000000817087824 */ /* 0x001fe200078e0207 */
[----:B-1----:R-:W-:Y:S02]  /*4020*/  LEA.HI.X.SX32 R9, R15, R21, 0x1, P2 ;  /* 0x000000150f097211 */ /* 0x002fe400010f0eff */
[----:B--2---:R-:W-:-:S03]  /*4030*/  IADD3 R11, P1, R10, R19, RZ ;  /* 0x000000130a0b7210 */ /* 0x004fc60007f3e0ff */
[----:B------:R0:W-:Y:S04]  /*4040*/  STL [R1+0x15c], R9 ;  /* 0x00015c0901007387 */ /* 0x0001e80000100800 */
[----:B------:R1:W-:Y:S04]  /*4050*/  STL [R1+0x17c], R12 ;  /* 0x00017c0c01007387 */ /* 0x0003e80000100800 */
[----:B------:R2:W-:Y:S01]  /*4060*/  STL [R1+0xd0], R11 ;  /* 0x0000d00b01007387 */ /* 0x0005e20000100800 */
[----:B0-----:R-:W-:-:S03]  /*4070*/  IMAD R9, R23, 0x4, R8 ;  /* 0x0000000417097824 */ /* 0x001fc600078e0208 */
[----:B------:R0:W-:Y:S01]  /*4080*/  STL [R1+0x19c], R13 ;  /* 0x00019c0d01007387 */ /* 0x0001e20000100800 */
[-C--:B-1----:R-:W-:Y:S01]  /*4090*/  LEA.HI.X.SX32 R12, R10, R21.reuse, 0x1, P1 ;  /* 0x000000150a0c7211 */ /* 0x082fe200008f0eff */
[----:B------:R-:W-:Y:S01]  /*40a0*/  IMAD R10, R23, 0x4, R9 ;  /* 0x00000004170a7824 */ /* 0x000fe200078e0209 */
[----:B--2---:R-:W-:Y:S02]  /*40b0*/  LEA.HI.X.SX32 R11, R18, R21, 0x1, P6 ;  /* 0x00000015120b7211 */ /* 0x004fe400030f0eff */
[----:B0-----:R-:W-:-:S03]  /*40c0*/  IADD3 R13, P2, R3, R19, RZ ;  /* 0x00000013030d7210 */ /* 0x001fc60007f5e0ff */
[----:B------:R0:W-:Y:S01]  /*40d0*/  STL [R1+0x1bc], R11 ;  /* 0x0001bc0b01007387 */ /* 0x0001e20000100800 */
[----:B------:R-:W-:-:S03]  /*40e0*/  LEA.HI.X.SX32 R3, R3, R21, 0x1, P2 ;  /* 0x0000001503037211 */ /* 0x000fc600010f0eff */
[----:B------:R1:W-:Y:S01]  /*40f0*/  STL [R1+0xcc], R12 ;  /* 0x0000cc0c01007387 */ /* 0x0003e20000100800 */
[-C--:B0-----:R-:W-:Y:S02]  /*4100*/  IADD3 R11, P0, R2, R19.reuse, RZ ;  /* 0x00000013020b7210 */ /* 0x081fe40007f1e0ff */
[----:B-1----:R-:W-:-:S03]  /*4110*/  IADD3 R12, P1, R0, R19, RZ ;  /* 0x00000013000c7210 */ /* 0x002fc60007f3e0ff */
[----:B------:R0:W-:Y:S04]  /*4120*/  STL [R1+0xd8], R11 ;  /* 0x0000d80b01007387 */ /* 0x0001e80000100800 */
[----:B------:R1:W-:Y:S04]  /*4130*/  STL [R1+0xe8], R12 ;  /* 0x0000e80c01007387 */ /* 0x0003e80000100800 */
[----:B------:R-:W-:Y:S01]  /*4140*/  STL [R1+0xf0], R13 ;  /* 0x0000f00d01007387 */ /* 0x000fe20000100800 */
[----:B0-----:R-:W-:Y:S01]  /*4150*/  IMAD R11, R23, 0x8, R10 ;  /* 0x00000008170b7824 */ /* 0x001fe200078e020a */
[----:B-1----:R-:W-:-:S02]  /*4160*/  LEA.HI.X.SX32 R12, R2, R21, 0x1, P0 ;  /* 0x00000015020c7211 */ /* 0x002fc400000f0eff */
[----:B------:R-:W-:Y:S01]  /*4170*/  LEA.HI.X.SX32 R2, R0, R21, 0x1, P1 ;  /* 0x0000001500027211 */ /* 0x000fe200008f0eff */
[----:B------:R-:W-:Y:S02]  /*4180*/  IMAD R0, R23, 0x4, R11 ;  /* 0x0000000417007824 */ /* 0x000fe400078e020b */
[----:B------:R0:W-:Y:S04]  /*4190*/  STL [R1+0xd4], R12 ;  /* 0x0000d40c01007387 */ /* 0x0001e80000100800 */
[----:B------:R1:W-:Y:S04]  /*41a0*/  STL [R1+0xe4], R2 ;  /* 0x0000e40201007387 */ /* 0x0003e80000100800 */
[----:B------:R2:W-:Y:S01]  /*41b0*/  STL [R1+0xec], R3 ;  /* 0x0000ec0301007387 */ /* 0x0005e20000100800 */
[----:B0-----:R-:W-:-:S02]  /*41c0*/  IADD3 R12, P2, R6, R19, RZ ;  /* 0x00000013060c7210 */ /* 0x001fc40007f5e0ff */
[-C--:B-1----:R-:W-:Y:S02]  /*41d0*/  IADD3 R2, P0, R4, R19.reuse, RZ ;  /* 0x0000001304027210 */ /* 0x082fe40007f1e0ff */
[----:B--2---:R-:W-:-:S03]  /*41e0*/  IADD3 R3, P1, R5, R19, RZ ;  /* 0x0000001305037210 */ /* 0x004fc60007f3e0ff */
[----:B------:R0:W-:Y:S04]  /*41f0*/  STL [R1+0xf8], R2 ;  /* 0x0000f80201007387 */ /* 0x0001e80000100800 */
[----:B------:R1:W-:Y:S04]  /*4200*/  STL [R1+0x108], R3 ;  /* 0x0001080301007387 */ /* 0x0003e80000100800 */
[----:B------:R-:W-:Y:S01]  /*4210*/  STL [R1+0x110], R12 ;  /* 0x0001100c01007387 */ /* 0x000fe20000100800 */
[----:B0-----:R-:W-:Y:S01]  /*4220*/  IMAD R2, R23, 0x4, R0 ;  /* 0x0000000417027824 */ /* 0x001fe200078e0200 */
[----:B-1----:R-:W-:-:S02]  /*4230*/  LEA.HI.X.SX32 R3, R4, R21, 0x1, P0 ;  /* 0x0000001504037211 */ /* 0x002fc400000f0eff */
[-C--:B------:R-:W-:Y:S02]  /*4240*/  LEA.HI.X.SX32 R4, R5, R21.reuse, 0x1, P1 ;  /* 0x0000001505047211 */ /* 0x080fe400008f0eff */
[----:B------:R-:W-:Y:S01]  /*4250*/  LEA.HI.X.SX32 R5, R6, R21, 0x1, P2 ;  /* 0x0000001506057211 */ /* 0x000fe200010f0eff */
[----:B------:R0:W-:Y:S01]  /*4260*/  STL [R1+0xf4], R3 ;  /* 0x0000f40301007387 */ /* 0x0001e20000100800 */
[----:B------:R-:W-:-:S03]  /*4270*/  IADD3 R6, P2, R9, R19, RZ ;  /* 0x0000001309067210 */ /* 0x000fc60007f5e0ff */
[----:B------:R1:W-:Y:S04]  /*4280*/  STL [R1+0x104], R4 ;  /* 0x0001040401007387 */ /* 0x0003e80000100800 */
[----:B------:R2:W-:Y:S01]  /*4290*/  STL [R1+0x10c], R5 ;  /* 0x00010c0501007387 */ /* 0x0005e20000100800 */
[----:B0-----:R-:W-:Y:S01]  /*42a0*/  IMAD R3, R23, 0x8, R2 ;  /* 0x0000000817037824 */ /* 0x001fe200078e0202 */
[-C--:B-1----:R-:W-:Y:S02]  /*42b0*/  IADD3 R4, P0, R7, R19.reuse, RZ ;  /* 0x0000001307047210 */ /* 0x082fe40007f1e0ff */
[----:B--2---:R-:W-:-:S03]  /*42c0*/  IADD3 R5, P1, R8, R19, RZ ;  /* 0x0000001308057210 */ /* 0x004fc60007f3e0ff */
[----:B------:R0:W-:Y:S04]  /*42d0*/  STL [R1+0x118], R4 ;  /* 0x0001180401007387 */ /* 0x0001e80000100800 */
[----:B------:R1:W-:Y:S04]  /*42e0*/  STL [R1+0x128], R5 ;  /* 0x0001280501007387 */ /* 0x0003e80000100800 */
[----:B------:R2:W-:Y:S01]  /*42f0*/  STL [R1+0x130], R6 ;  /* 0x0001300601007387 */ /* 0x0005e20000100800 */
[----:B0-----:R-:W-:Y:S01]  /*4300*/  IMAD R4, R23, 0x4, R3 ;  /* 0x0000000417047824 */ /* 0x001fe200078e0203 */
[----:B-1----:R-:W-:-:S02]  /*4310*/  LEA.HI.X.SX32 R5, R7, R21, 0x1, P0 ;  /* 0x0000001507057211 */ /* 0x002fc400000f0eff */
[-C--:B------:R-:W-:Y:S02]  /*4320*/  LEA.HI.X.SX32 R7, R9, R21.reuse, 0x1, P2 ;  /* 0x0000001509077211 */ /* 0x080fe400010f0eff */
[----:B--2---:R-:W-:Y:S01]  /*4330*/  LEA.HI.X.SX32 R6, R8, R21, 0x1, P1 ;  /* 0x0000001508067211 */ /* 0x004fe200008f0eff */
[----:B------:R0:W-:Y:S01]  /*4340*/  STL [R1+0x114], R5 ;  /* 0x0001140501007387 */ /* 0x0001e20000100800 */
[----:B------:R-:W-:-:S03]  /*4350*/  IADD3 R8, P1, R11, R19, RZ ;  /* 0x000000130b087210 */ /* 0x000fc60007f3e0ff */
[----:B------:R1:W-:Y:S04]  /*4360*/  STL [R1+0x124], R6 ;  /* 0x0001240601007387 */ /* 0x0003e80000100800 */
[----:B------:R2:W-:Y:S01]  /*4370*/  STL [R1+0x12c], R7 ;  /* 0x00012c0701007387 */ /* 0x0005e20000100800 */
[----:B0-----:R-:W-:Y:S01]  /*4380*/  IMAD R5, R23, 0x4, R4 ;  /* 0x0000000417057824 */ /* 0x001fe200078e0204 */
[-C--:B-1----:R-:W-:Y:S02]  /*4390*/  IADD3 R6, P0, R10, R19.reuse, RZ ;  /* 0x000000130a067210 */ /* 0x082fe40007f1e0ff */
[----:B--2---:R-:W-:-:S03]  /*43a0*/  IADD3 R7, P2, R0, R19, RZ ;  /* 0x0000001300077210 */ /* 0x004fc60007f5e0ff */
[----:B------:R0:W-:Y:S01]  /*43b0*/  STL [R1+0x138], R6 ;  /* 0x0001380601007387 */ /* 0x0001e20000100800 */
[----:B------:R-:W-:-:S03]  /*43c0*/  LEA.HI.X.SX32 R9, R10, R21, 0x1, P0 ;  /* 0x000000150a097211 */ /* 0x000fc600000f0eff */
        /* <DEDUP_REMOVED lines=13> */
[----:B------:R0:W-:Y:S01]  /*44a0*/  STL [R1+0x158], R7 ;  /* 0x0001580701007387 */ /* 0x0001e20000100800 */
[-C--:B------:R-:W-:Y:S02]  /*44b0*/  LEA.HI.X.SX32 R2, R2, R21.reuse, 0x1, P0 ;  /* 0x0000001502027211 */ /* 0x080fe400000f0eff */
[----:B------:R-:W-:Y:S01]  /*44c0*/  LEA.HI.X.SX32 R4, R4, R21, 0x1, P2 ;  /* 0x0000001504047211 */ /* 0x000fe200010f0eff */
[----:B------:R1:W-:Y:S04]  /*44d0*/  STL [R1+0x168], R9 ;  /* 0x0001680901007387 */ /* 0x0003e80000100800 */
[----:B------:R2:W-:Y:S01]  /*44e0*/  STL [R1+0x170], R8 ;  /* 0x0001700801007387 */ /* 0x0005e20000100800 */
[----:B0-----:R-:W-:-:S03]  /*44f0*/  IMAD R7, R23, 0x4, R0 ;  /* 0x0000000417077824 */ /* 0x001fc600078e0200 */
[----:B------:R0:W-:Y:S01]  /*4500*/  STL [R1+0x154], R2 ;  /* 0x0001540201007387 */ /* 0x0001e20000100800 */
[----:B-1----:R-:W-:-:S03]  /*4510*/  IMAD.MOV.U32 R9, RZ, RZ, -0x800000 ;  /* 0xff800000ff097424 */ /* 0x002fc600078e00ff */
[----:B------:R1:W-:Y:S01]  /*4520*/  STL [R1+0x164], R3 ;  /* 0x0001640301007387 */ /* 0x0003e20000100800 */
[----:B--2---:R-:W-:-:S03]  /*4530*/  IADD3 R8, P1, R6, R19, RZ ;  /* 0x0000001306087210 */ /* 0x004fc60007f3e0ff */
        /* <DEDUP_REMOVED lines=12> */
[----:B------:R-:W-:Y:S01]  /*4600*/  IADD3 R6, P0, R7, R19, RZ ;  /* 0x0000001307067210 */ /* 0x000fe20007f1e0ff */
[----:B------:R-:W-:Y:S02]  /*4610*/  IMAD R0, R23, 0x4, R3 ;  /* 0x0000000417007824 */ /* 0x000fe400078e0203 */
[----:B------:R1:W-:Y:S04]  /*4620*/  STL [R1+0x184], R5 ;  /* 0x0001840501007387 */ /* 0x0003e80000100800 */
[----:B------:R2:W-:Y:S01]  /*4630*/  STL [R1+0x18c], R4 ;  /* 0x00018c0401007387 */ /* 0x0005e20000100800 */
[----:B0-----:R-:W-:-:S03]  /*4640*/  IMAD.MOV.U32 R8, RZ, RZ, -0x800000 ;  /* 0xff800000ff087424 */ /* 0x001fc600078e00ff */
[----:B------:R0:W-:Y:S01]  /*4650*/  STL [R1+0x198], R6 ;  /* 0x0001980601007387 */ /* 0x0001e20000100800 */
[-C--:B-1----:R-:W-:Y:S02]  /*4660*/  IADD3 R5, P1, R2, R19.reuse, RZ ;  /* 0x0000001302057210 */ /* 0x082fe40007f3e0ff */
[----:B--2---:R-:W-:-:S03]  /*4670*/  IADD3 R4, P2, R3, R19, RZ ;  /* 0x0000001303047210 */ /* 0x004fc60007f5e0ff */
[----:B------:R1:W-:Y:S01]  /*4680*/  STL [R1+0x1a8], R5 ;  /* 0x0001a80501007387 */ /* 0x0003e20000100800 */
[----:B0-----:R-:W-:-:S03]  /*4690*/  IADD3 R6, P3, R0, R19, RZ ;  /* 0x0000001300067210 */ /* 0x001fc60007f7e0ff */
[----:B------:R0:W-:Y:S01]  /*46a0*/  STL [R1+0x1b0], R4 ;  /* 0x0001b00401007387 */ /* 0x0001e20000100800 */
[----:B------:R-:W-:-:S03]  /*46b0*/  LEA.HI.X.SX32 R0, R0, R21, 0x1, P3 ;  /* 0x0000001500007211 */ /* 0x000fc600018f0eff */
[----:B------:R2:W-:Y:S01]  /*46c0*/  STL [R1+0x1b8], R6 ;  /* 0x0001b80601007387 */ /* 0x0005e20000100800 */
[-C--:B-1----:R-:W-:Y:S01]  /*46d0*/  LEA.HI.X.SX32 R5, R7, R21.reuse, 0x1, P0 ;  /* 0x0000001507057211 */ /* 0x082fe200000f0eff */
[----:B------:R-:W-:Y:S01]  /*46e0*/  IMAD.MOV.U32 R7, RZ, RZ, -0x800000 ;  /* 0xff800000ff077424 */ /* 0x000fe200078e00ff */
[----:B------:R-:W-:Y:S02]  /*46f0*/  LOP3.LUT P0, RZ, R248, 0x1, RZ, 0xc0, !PT ;  /* 0x00000001f8ff7812 */ /* 0x000fe4000780c0ff */
[-C--:B0-----:R-:W-:Y:S01]  /*4700*/  LEA.HI.X.SX32 R4, R2, R21.reuse, 0x1, P1 ;  /* 0x0000001502047211 */ /* 0x081fe200008f0eff */
[----:B------:R0:W-:Y:S01]  /*4710*/  STL [R1+0x194], R5 ;  /* 0x0001940501007387 */ /* 0x0001e20000100800 */
[----:B------:R-:W-:Y:S01]  /*4720*/  LEA.HI.X.SX32 R2, R3, R21, 0x1, P2 ;  /* 0x0000001503027211 */ /* 0x000fe200010f0eff */
[----:B------:R-:W-:Y:S02]  /*4730*/  IMAD.MOV.U32 R3, RZ, RZ, 0x3f800000 ;  /* 0x3f800000ff037424 */ /* 0x000fe400078e00ff */
[----:B------:R1:W-:Y:S01]  /*4740*/  STL [R1+0x1a4], R4 ;  /* 0x0001a40401007387 */ /* 0x0003e20000100800 */
[----:B--2---:R-:W-:-:S03]  /*4750*/  IMAD.MOV.U32 R6, RZ, RZ, RZ ;  /* 0x000000ffff067224 */ /* 0x004fc600078e00ff */
[----:B------:R2:W-:Y:S01]  /*4760*/  STL [R1+0x1ac], R2 ;  /* 0x0001ac0201007387 */ /* 0x0005e20000100800 */
[----:B0-----:R-:W-:-:S03]  /*4770*/  IMAD.MOV.U32 R5, RZ, RZ, -0x800000 ;  /* 0xff800000ff057424 */ /* 0x001fc600078e00ff */
[----:B------:R0:W-:Y:S01]  /*4780*/  STL [R1+0x1b4], R0 ;  /* 0x0001b40001007387 */ /* 0x0001e20000100800 */
[----:B-1----:R-:W-:Y:S02]  /*4790*/  IMAD.MOV.U32 R4, RZ, RZ, 0x3f800000 ;  /* 0x3f800000ff047424 */ /* 0x002fe400078e00ff */
[----:B--2---:R-:W-:Y:S02]  /*47a0*/  IMAD.MOV.U32 R2, RZ, RZ, 0x3f800000 ;  /* 0x3f800000ff027424 */ /* 0x004fe400078e00ff */
[----:B0-----:R-:W-:-:S07]  /*47b0*/  IMAD.MOV.U32 R0, RZ, RZ, 0x3f800000 ;  /* 0x3f800000ff007424 */ /* 0x001fce00078e00ff */
.L_x_1:
[----:B------:R-:W2:Y:S04]  /*47c0*/  LDL R219, [R1] ;  /* 0x0000000001db7983 */ /* 0x000ea80000100800 */
[----:B------:R-:W3:Y:S04]  /*47d0*/  LDL R216, [R1+0x10] ;  /* 0x0000100001d87983 */ /* 0x000ee80000100800 */
[----:B------:R-:W4:Y:S01]  /*47e0*/  LDL R217, [R1+0x8] ;  /* 0x0000080001d97983 */ /* 0x000f220000100800 */
[----:B------:R-:W-:Y:S02]  /*47f0*/  SHF.R.S32.HI R18, RZ, 0x1f, R6 ;  /* 0x0000001fff127819 */ /* 0x000fe40000011406 */
[C---:B------:R-:W-:Y:S01]  /*4800*/  IADD3 R14, P1, R6.reuse, R225, RZ ;  /* 0x000000e1060e7210 */ /* 0x040fe20007f3e0ff */
[----:B------:R-:W5:Y:S01]  /*4810*/  LDL R218, [R1+0x4] ;  /* 0x0000040001da7983 */ /* 0x000f620000100800 */
[----:B------:R-:W-:-:S03]  /*4820*/  IADD3 R12, P2, R6, R229, RZ ;  /* 0x000000e5060c7210 */ /* 0x000fc60007f5e0ff */
[----:B------:R-:W-:Y:S01]  /*4830*/  IMAD.X R15, R18, 0x1, R220, P1 ;  /* 0x00000001120f7824 */ /* 0x000fe200008e06dc */
[----:B------:R-:W-:Y:S01]  /*4840*/  IADD3 R10, P1, R6, R233, RZ ;  /* 0x000000e9060a7210 */ /* 0x000fe20007f3e0ff */
[C---:B------:R-:W-:Y:S01]  /*4850*/  IMAD.X R13, R18.reuse, 0x1, R227, P2 ;  /* 0x00000001120d7824 */ /* 0x040fe200010e06e3 */
[----:B------:R-:W5:Y:S04]  /*4860*/  LDL R17, [R1+0x18] ;  /* 0x0000180001117983 */ /* 0x000f680000100800 */
[----:B------:R0:W5:Y:S01]  /*4870*/  LDG.E.U8 R19, desc[UR28][R14.64] ;  /* 0x0000001c0e137981 */ /* 0x000162000c1e1100 */
[----:B------:R-:W-:-:S03]  /*4880*/  IMAD.X R11, R18, 0x1, R231, P1 ;  /* 0x00000001120b7824 */ /* 0x000fc600008e06e7 */
[----:B------:R1:W5:Y:S04]  /*4890*/  LDG.E.U8 R20, desc[UR28][R12.64] ;  /* 0x0000001c0c147981 */ /* 0x000368000c1e1100 */
[----:B------:R-:W5:Y:S01]  /*48a0*/  LDL R16, [R1+0xc] ;  /* 0x00000c0001107983 */ /* 0x000f620000100800 */
[----:B0-----:R-:W-:-:S03]  /*48b0*/  IADD3 R14, P2, R6, R237, RZ ;  /* 0x000000ed060e7210 */ /* 0x001fc60007f5e0ff */
[----:B------:R-:W5:Y:S01]  /*48c0*/  LDL R246, [R1+0x20] ;  /* 0x0000200001f67983 */ /* 0x000f620000100800 */
[----:B-1----:R-:W-:Y:S01]  /*48d0*/  IADD3 R12, P1, R6, R241, RZ ;  /* 0x000000f1060c7210 */ /* 0x002fe20007f3e0ff */
[C---:B------:R-:W-:Y:S02]  /*48e0*/  IMAD.X R15, R18.reuse, 0x1, R235, P2 ;  /* 0x00000001120f7824 */ /* 0x040fe400010e06eb */
[----:B------:R0:W5:Y:S02]  /*48f0*/  LDG.E.U8 R21, desc[UR28][R10.64] ;  /* 0x0000001c0a157981 */ /* 0x000164000c1e1100 */
[----:B------:R-:W-:Y:S02]  /*4900*/  IMAD.X R13, R18, 0x1, R239, P1 ;  /* 0x00000001120d7824 */ /* 0x000fe400008e06ef */
[----:B------:R1:W5:Y:S04]  /*4910*/  LDG.E.U8 R22, desc[UR28][R14.64] ;  /* 0x0000001c0e167981 */ /* 0x000368000c1e1100 */
[----:B------:R-:W5:Y:S01]  /*4920*/  LDL R244, [R1+0x14] ;  /* 0x0000140001f47983 */ /* 0x000f620000100800 */
[----:B0-----:R-:W-:-:S03]  /*4930*/  IADD3 R10, P2, R6, R245, RZ ;  /* 0x000000f5060a7210 */ /* 0x001fc60007f5e0ff */
[----:B------:R-:W5:Y:S01]  /*4940*/  LDL R242, [R1+0x28] ;  /* 0x0000280001f27983 */ /* 0x000f620000100800 */
[----:B-1----:R-:W-:-:S03]  /*4950*/  IADD3 R14, P1, R6, R251, RZ ;  /* 0x000000fb060e7210 */ /* 0x002fc60007f3e0ff */
[----:B------:R-:W5:Y:S01]  /*4960*/  LDL R240, [R1+0x1c] ;  /* 0x00001c0001f07983 */ /* 0x000f620000100800 */
[C---:B------:R-:W-:Y:S02]  /*4970*/  IMAD.X R11, R18.reuse, 0x1, R243, P2 ;  /* 0x00000001120b7824 */ /* 0x040fe400010e06f3 */
[----:B------:R-:W-:Y:S01]  /*4980*/  IMAD.X R15, R18, 0x1, R247, P1 ;  /* 0x00000001120f7824 */ /* 0x000fe200008e06f7 */
[----:B------:R2:W5:Y:S04]  /*4990*/  LDG.E.U8 R23, desc[UR28][R12.64] ;  /* 0x0000001c0c177981 */ /* 0x000568000c1e1100 */
[----:B------:R-:W5:Y:S04]  /*49a0*/  LDL R236, [R1+0x24] ;  /* 0x0000240001ec7983 */ /* 0x000f680000100800 */
[----:B------:R-:W5:Y:S04]  /*49b0*/  LDL R234, [R1+0x38] ;  /* 0x0000380001ea7983 */ /* 0x000f680000100800 */
[----:B------:R3:W5:Y:S04]  /*49c0*/  LDG.E.U8 R153, desc[UR28][R14.64] ;  /* 0x0000001c0e997981 */ /* 0x000768000c1e1100 */
[----:B------:R-:W5:Y:S04]  /*49d0*/  LDL R238, [R1+0x30] ;  /* 0x0000300001ee7983 */ /* 0x000f680000100800 */
[----:B------:R4:W5:Y:S04]  /*49e0*/  LDG.E.U8 R152, desc[UR28][R10.64] ;  /* 0x0000001c0a987981 */ /* 0x000968000c1e1100 */
[----:B------:R-:W5:Y:S04]  /*49f0*/  LDL R232, [R1+0x2c] ;  /* 0x00002c0001e87983 */ /* 0x000f680000100800 */
[----:B------:R-:W5:Y:S04]  /*4a00*/  LDL R230, [R1+0x48] ;  /* 0x0000480001e67983 */ /* 0x000f680000100800 */
[----:B------:R-:W5:Y:S04]  /*4a10*/  LDL R228, [R1+0x3c] ;  /* 0x00003c0001e47983 */ /* 0x000f680000100800 */
[----:B------:R-:W5:Y:S04]  /*4a20*/  LDL R226, [R1+0x50] ;  /* 0x0000500001e27983 */ /* 0x000f680000100800 */
[----:B------:R-:W5:Y:S04]  /*4a30*/  LDL R224, [R1+0x44] ;  /* 0x0000440001e07983 */ /* 0x000f680000100800 */
[----:B------:R-:W5:Y:S04]  /*4a40*/  LDL R222, [R1+0x4c] ;  /* 0x00004c0001de7983 */ /* 0x000f680000100800 */
[----:B------:R-:W5:Y:S04]  /*4a50*/  LDL R223, [R1+0x58] ;  /* 0x0000580001df7983 */ /* 0x000f680000100800 */
[----:B------:R-:W5:Y:S01]  /*4a60*/  LDL R248, [R1+0xa8] ;  /* 0x0000a80001f87983 */ /* 0x000f620000100800 */
[----:B------:R-:W-:-:S03]  /*4a70*/  USHF.L.U32 UR6, UR32, 0x7, URZ ;  /* 0x0000000720067899 */ /* 0x000fc6000800063f */
[----:B------:R-:W5:Y:S04]  /*4a80*/  LDL R250, [R1+0x160] ;  /* 0x0001600001fa7983 */ /* 0x000f680000100800 */
[----:B------:R-:W5:Y:S01]  /*4a90*/  LDL R249, [R1+0x19c] ;  /* 0x00019c0001f97983 */ /* 0x000f620000100800 */
[----:B--2---:R-:W-:-:S03]  /*4aa0*/  IADD3 R12, P2, R6, R219, RZ ;  /* 0x000000db060c7210 */ /* 0x004fc60007f5e0ff */
[----:B------:R-:W2:Y:S02]  /*4ab0*/  LDL R219, [R1+0x68] ;  /* 0x0000680001db7983 */ /* 0x000ea40000100800 */
[----:B------:R-:W-:Y:S01]  /*4ac0*/  IMAD.X R13, R18, 0x1, R252, P2 ;  /* 0x00000001120d7824 */ /* 0x000fe200010e06fc */
[C---:B---3--:R-:W-:Y:S02]  /*4ad0*/  IADD3 R14, P2, R6.reuse, R216, RZ ;  /* 0x000000d8060e7210 */ /* 0x048fe40007f5e0ff */
[----:B------:R-:W3:Y:S01]  /*4ae0*/  LDL R216, [R1+0x34] ;  /* 0x0000340001d87983 */ /* 0x000ee20000100800 */
[----:B----4-:R-:W-:-:S03]  /*4af0*/  IADD3 R10, P1, R6, R217, RZ ;  /* 0x000000d9060a7210 */ /* 0x010fc60007f3e0ff */
[----:B------:R-:W4:Y:S02]  /*4b00*/  LDL R217, [R1+0x40] ;  /* 0x0000400001d97983 */ /* 0x000f240000100800 */
[----:B-----5:R-:W-:Y:S02]  /*4b10*/  IMAD.X R11, R18, 0x1, R218, P1 ;  /* 0x00000001120b7824 */ /* 0x020fe400008e06da */
[----:B------:R0:W5:Y:S04]  /*4b20*/  LDG.E.U8 R154, desc[UR28][R12.64] ;  /* 0x0000001c0c9a7981 */ /* 0x000168000c1e1100 */
[----:B------:R1:W5:Y:S04]  /*4b30*/  LDG.E.U8 R155, desc[UR28][R10.64] ;  /* 0x0000001c0a9b7981 */ /* 0x000368000c1e1100 */
[----:B------:R-:W5:Y:S01]  /*4b40*/  LDL R218, [R1+0x54] ;  /* 0x0000540001da7983 */ /* 0x000f620000100800 */
[----:B0-----:R-:W-:-:S03]  /*4b50*/  IADD3 R12, P1, R6, R17, RZ ;  /* 0x00000011060c7210 */ /* 0x001fc60007f3e0ff */
[----:B------:R-:W5:Y:S01]  /*4b60*/  LDL R17, [R1+0x70] ;  /* 0x0000700001117983 */ /* 0x000f620000100800 */
[----:B------:R-:W-:-:S03]  /*4b70*/  IMAD.X R15, R18, 0x1, R16, P2 ;  /* 0x00000001120f7824 */ /* 0x000fc600010e0610 */
[----:B------:R-:W5:Y:S01]  /*4b80*/  LDL R16, [R1+0x64] ;  /* 0x0000640001107983 */ /* 0x000f620000100800 */
[----:B-1----:R-:W-:-:S03]  /*4b90*/  IADD3 R10, P2, R6, R246, RZ ;  /* 0x000000f6060a7210 */ /* 0x002fc60007f5e0ff */
[----:B------:R0:W5:Y:S04]  /*4ba0*/  LDG.E.U8 R156, desc[UR28][R14.64] ;  /* 0x0000001c0e9c7981 */ /* 0x000168000c1e1100 */
[----:B------:R-:W5:Y:S01]  /*4bb0*/  LDL R246, [R1+0x84] ;  /* 0x0000840001f67983 */ /* 0x000f620000100800 */
[----:B------:R-:W-:-:S03]  /*4bc0*/  IMAD.X R13, R18, 0x1, R244, P1 ;  /* 0x00000001120d7824 */ /* 0x000fc600008e06f4 */
[----:B------:R-:W5:Y:S01]  /*4bd0*/  LDL R244, [R1+0x78] ;  /* 0x0000780001f47983 */ /* 0x000f620000100800 */
[----:B0-----:R-:W-:-:S03]  /*4be0*/  IADD3 R14, P1, R6, R242, RZ ;  /* 0x000000f2060e7210 */ /* 0x001fc60007f3e0ff */
[----:B------:R-:W5:Y:S01]  /*4bf0*/  LDG.E.U8 R157, desc[UR28][R12.64] ;  /* 0x0000001c0c9d7981 */ /* 0x000f62000c1e1100 */
[----:B------:R-:W-:-:S03]  /*4c00*/  IMAD.X R11, R18, 0x1, R240, P2 ;  /* 0x00000001120b7824 */ /* 0x000fc600010e06f0 */
[----:B------:R-:W5:Y:S04]  /*4c10*/  LDL R242, [R1+0xa4] ;  /* 0x0000a40001f27983 */ /* 0x000f680000100800 */
[----:B------:R0:W5:Y:S01]  /*4c20*/  LDG.E.U8 R158, desc[UR28][R10.64] ;  /* 0x0000001c0a9e7981 */ /* 0x000162000c1e1100 */
[----:B------:R-:W-:-:S03]  /*4c30*/  IMAD.X R15, R18, 0x1, R236, P1 ;  /* 0x00000001120f7824 */ /* 0x000fc600008e06ec */
[----:B------:R-:W5:Y:S04]  /*4c40*/  LDL R240, [R1+0x90] ;  /* 0x0000900001f07983 */ /* 0x000f680000100800 */
[----:B------:R4:W5:Y:S01]  /*4c50*/  LDG.E.U8 R159, desc[UR28][R14.64] ;  /* 0x0000001c0e9f7981 */ /* 0x000962000c1e1100 */
[----:B0-----:R-:W-:-:S03]  /*4c60*/  IADD3 R10, P1, R6, R234, RZ ;  /* 0x000000ea060a7210 */ /* 0x001fc60007f3e0ff */
[----:B------:R-:W5:Y:S01]  /*4c70*/  LDL R236, [R1+0xb0] ;  /* 0x0000b00001ec7983 */ /* 0x000f620000100800 */
[----:B------:R-:W-:-:S03]  /*4c80*/  IADD3 R12, P2, R6, R238, RZ ;  /* 0x000000ee060c7210 */ /* 0x000fc60007f5e0ff */
[----:B------:R-:W5:Y:S04]  /*4c90*/  LDL R238, [R1+0x74] ;  /* 0x0000740001ee7983 */ /* 0x000f680000100800 */
[----:B------:R-:W5:Y:S01]  /*4ca0*/  LDL R234, [R1+0x8c] ;  /* 0x00008c0001ea7983 */ /* 0x000f620000100800 */
[----:B------:R-:W-:-:S03]  /*4cb0*/  IMAD.X R13, R18, 0x1, R232, P2 ;  /* 0x00000001120d7824 */ /* 0x000fc600010e06e8 */
[----:B------:R-:W5:Y:S04]  /*4cc0*/  LDL R232, [R1+0x98] ;  /* 0x0000980001e87983 */ /* 0x000f680000100800 */
[----:B------:R0:W5:Y:S01]  /*4cd0*/  LDG.E.U8 R160, desc[UR28][R12.64] ;  /* 0x0000001c0ca07981 */ /* 0x000162000c1e1100 */
[----:B---3--:R-:W-:-:S03]  /*4ce0*/  IMAD.X R11, R18, 0x1, R216, P1 ;  /* 0x00000001120b7824 */ /* 0x008fc600008e06d8 */
[----:B------:R-:W3:Y:S01]  /*4cf0*/  LDL R216, [R1+0x6c] ;  /* 0x00006c0001d87983 */ /* 0x000ee20000100800 */
[----:B----4-:R-:W-:-:S03]  /*4d00*/  IADD3 R14, P2, R6, R217, RZ ;  /* 0x000000d9060e7210 */ /* 0x010fc60007f5e0ff */
[----:B------:R-:W4:Y:S01]  /*4d10*/  LDL R217, [R1+0x88] ;  /* 0x0000880001d97983 */ /* 0x000f220000100800 */
[----:B0-----:R-:W-:Y:S01]  /*4d20*/  IADD3 R12, P1, R6, R230, RZ ;  /* 0x000000e6060c7210 */ /* 0x001fe20007f3e0ff */
[C---:B------:R-:W-:Y:S02]  /*4d30*/  IMAD.X R15, R18.reuse, 0x1, R228, P2 ;  /* 0x00000001120f7824 */ /* 0x040fe400010e06e4 */
[----:B------:R0:W4:Y:S02]  /*4d40*/  LDG.E.U8 R161, desc[UR28][R10.64] ;  /* 0x0000001c0aa17981 */ /* 0x000124000c1e1100 */
[----:B------:R-:W-:Y:S02]  /*4d50*/  IMAD.X R13, R18, 0x1, R224, P1 ;  /* 0x00000001120d7824 */ /* 0x000fe400008e06e0 */
[----:B------:R1:W4:Y:S04]  /*4d60*/  LDG.E.U8 R162, desc[UR28][R14.64] ;  /* 0x0000001c0ea27981 */ /* 0x000328000c1e1100 */
[----:B------:R2:W4:Y:S01]  /*4d70*/  LDG.E.U8 R163, desc[UR28][R12.64] ;  /* 0x0000001c0ca37981 */ /* 0x000522000c1e1100 */
[----:B0-----:R-:W-:-:S03]  /*4d80*/  IADD3 R10, P2, R6, R226, RZ ;  /* 0x000000e2060a7210 */ /* 0x001fc60007f5e0ff */
[----:B------:R-:W4:Y:S02]  /*4d90*/  LDL R230, [R1+0x94] ;  /* 0x0000940001e67983 */ /* 0x000f240000100800 */
[----:B------:R-:W-:Y:S01]  /*4da0*/  IMAD.X R11, R18, 0x1, R222, P2 ;  /* 0x00000001120b7824 */ /* 0x000fe200010e06de */
[C---:B-1----:R-:W-:Y:S01]  /*4db0*/  IADD3 R14, P1, R6.reuse, R223, RZ ;  /* 0x000000df060e7210 */ /* 0x042fe20007f3e0ff */
[----:B------:R-:W4:Y:S01]  /*4dc0*/  LDL R228, [R1+0x60] ;  /* 0x0000600001e47983 */ /* 0x000f220000100800 */
[----:B--2---:R-:W-:-:S03]  /*4dd0*/  IADD3 R12, P2, R6, R219, RZ ;  /* 0x000000db060c7210 */ /* 0x004fc60007f5e0ff */
[C---:B-----5:R-:W-:Y:S01]  /*4de0*/  IMAD.X R15, R18.reuse, 0x1, R218, P1 ;  /* 0x00000001120f7824 */ /* 0x060fe200008e06da */
[----:B------:R0:W2:Y:S01]  /*4df0*/  LDG.E.U8 R164, desc[UR28][R10.64] ;  /* 0x0000001c0aa47981 */ /* 0x0000a2000c1e1100 */
[----:B------:R-:W-:-:S03]  /*4e00*/  IMAD.X R13, R18, 0x1, R16, P2 ;  /* 0x00000001120d7824 */ /* 0x000fc600010e0610 */
[----:B------:R-:W5:Y:S04]  /*4e10*/  LDL R16, [R1+0xb8] ;  /* 0x0000b80001107983 */ /* 0x000f680000100800 */
[----:B------:R-:W2:Y:S01]  /*4e20*/  LDL R226, [R1+0xb4] ;  /* 0x0000b40001e27983 */ /* 0x000ea20000100800 */
[----:B0-----:R-:W-:-:S03]  /*4e30*/  IADD3 R10, P1, R6, R17, RZ ;  /* 0x00000011060a7210 */ /* 0x001fc60007f3e0ff */
[----:B------:R-:W2:Y:S04]  /*4e40*/  LDL R17, [R1+0xac] ;  /* 0x0000ac0001117983 */ /* 0x000ea80000100800 */
[----:B------:R-:W2:Y:S04]  /*4e50*/  LDL R222, [R1+0x5c] ;  /* 0x00005c0001de7983 */ /* 0x000ea80000100800 */
[----:B------:R-:W2:Y:S04]  /*4e60*/  LDL R219, [R1+0xc0] ;  /* 0x0000c00001db7983 */ /* 0x000ea80000100800 */
[----:B------:R-:W2:Y:S04]  /*4e70*/  LDL R224, [R1+0x80] ;  /* 0x0000800001e07983 */ /* 0x000ea80000100800 */
[----:B------:R-:W2:Y:S04]  /*4e80*/  LDL R223, [R1+0xa0] ;  /* 0x0000a00001df7983 */ /* 0x000ea80000100800 */
[----:B------:R4:W2:Y:S04]  /*4e90*/  LDG.E.U8 R165, desc[UR28][R14.64] ;  /* 0x0000001c0ea57981 */ /* 0x0008a8000c1e1100 */
[----:B------:R-:W2:Y:S04]  /*4ea0*/  LDL R218, [R1+0x7c] ;  /* 0x00007c0001da7983 */ /* 0x000ea80000100800 */
[----:B------:R0:W2:Y:S01]  /*4eb0*/  LDG.E.U8 R166, desc[UR28][R12.64] ;  /* 0x0000001c0ca67981 */ /* 0x0000a2000c1e1100 */
        /* <DEDUP_REMOVED lines=10> */
[----:B0-----:R-:W-:Y:S01]  /*4f60*/  IADD3 R10, P1, R6, R244, RZ ;  /* 0x000000f4060a7210 */ /* 0x001fe20007f3e0ff */
[----:B------:R-:W-:-:S02]  /*4f70*/  ULOP3.LUT UR6, UR6, 0x200, URZ, 0xc0, !UPT ;  /* 0x0000020006067892 */ /* 0x000fc4000f8ec03f */
[----:B------:R-:W4:Y:S01]  /*4f80*/  LDL R246, [R1+0x120] ;  /* 0x0001200001f67983 */ /* 0x000f220000100800 */
[----:B-1----:R-:W-:Y:S01]  /*4f90*/  IADD3 R14, P2, R6, R240, RZ ;  /* 0x000000f0060e7210 */ /* 0x002fe20007f5e0ff */
[----:B------:R-:W-:Y:S02]  /*4fa0*/  IMAD.X R11, R18, 0x1, R238, P1 ;  /* 0x00000001120b7824 */ /* 0x000fe400008e06ee */
[----:B------:R-:W4:Y:S01]  /*4fb0*/  LDL R242, [R1+0x130] ;  /* 0x0001300001f27983 */ /* 0x000f220000100800 */
[----:B------:R-:W-:Y:S01]  /*4fc0*/  IADD3 R12, P3, R6, R236, RZ ;  /* 0x000000ec060c7210 */ /* 0x000fe20007f7e0ff */
[----:B------:R-:W-:Y:S02]  /*4fd0*/  IMAD.X R15, R18, 0x1, R234, P2 ;  /* 0x00000001120f7824 */ /* 0x000fe400010e06ea */
[----:B------:R0:W4:Y:S01]  /*4fe0*/  LDG.E.U8 R170, desc[UR28][R10.64] ;  /* 0x0000001c0aaa7981 */ /* 0x000122000c1e1100 */
[----:B-----5:R-:W-:-:S03]  /*4ff0*/  IADD3 R16, P2, R6, R16, RZ ;  /* 0x0000001006107210 */ /* 0x020fc60007f5e0ff */
[----:B------:R1:W5:Y:S04]  /*5000*/  LDG.E.U8 R171, desc[UR28][R14.64] ;  /* 0x0000001c0eab7981 */ /* 0x000368000c1e1100 */
[----:B------:R-:W5:Y:S01]  /*5010*/  LDL R238, [R1+0xc4] ;  /* 0x0000c40001ee7983 */ /* 0x000f620000100800 */
[----:B0-----:R-:W-:Y:S01]  /*5020*/  IADD3 R10, P1, R6, R232, RZ ;  /* 0x000000e8060a7210 */ /* 0x001fe20007f3e0ff */
[C---:B--2---:R-:W-:Y:S02]  /*5030*/  IMAD.X R13, R18.reuse, 0x1, R17, P3 ;  /* 0x00000001120d7824 */ /* 0x044fe400018e0611 */
[----:B------:R-:W2:Y:S01]  /*5040*/  LDL R236, [R1+0xf4] ;  /* 0x0000f40001ec7983 */ /* 0x000ea20000100800 */
[C---:B------:R-:W-:Y:S02]  /*5050*/  IMAD.X R17, R18.reuse, 0x1, R226, P2 ;  /* 0x0000000112117824 */ /* 0x040fe400010e06e2 */
[----:B------:R-:W-:Y:S01]  /*5060*/  IMAD.X R11, R18, 0x1, R230, P1 ;  /* 0x00000001120b7824 */ /* 0x000fe200008e06e6 */
[----:B-1----:R-:W-:Y:S01]  /*5070*/  IADD3 R14, P1, R6, R228, RZ ;  /* 0x000000e4060e7210 */ /* 0x002fe20007f3e0ff */
[----:B------:R0:W2:Y:S04]  /*5080*/  LDG.E.U8 R172, desc[UR28][R12.64] ;  /* 0x0000001c0cac7981 */ /* 0x0000a8000c1e1100 */
[----:B------:R-:W-:Y:S01]  /*5090*/  IMAD.X R15, R18, 0x1, R222, P1 ;  /* 0x00000001120f7824 */ /* 0x000fe200008e06de */
[----:B------:R1:W2:Y:S04]  /*50a0*/  LDG.E.U8 R174, desc[UR28][R16.64] ;  /* 0x0000001c10ae7981 */ /* 0x0002a8000c1e1100 */
[----:B------:R1:W2:Y:S01]  /*50b0*/  LDG.E.U8 R173, desc[UR28][R10.64] ;  /* 0x0000001c0aad7981 */ /* 0x0002a2000c1e1100 */
[----:B0-----:R-:W-:-:S03]  /*50c0*/  IADD3 R12, P2, R6, R224, RZ ;  /* 0x000000e0060c7210 */ /* 0x001fc60007f5e0ff */
[----:B------:R-:W2:Y:S01]  /*50d0*/  LDG.E.U8 R14, desc[UR28][R14.64] ;  /* 0x0000001c0e0e7981 */ /* 0x000ea2000c1e1100 */
[----:B-1----:R-:W-:-:S03]  /*50e0*/  IADD3 R16, P1, R6, R219, RZ ;  /* 0x000000db06107210 */ /* 0x002fc60007f3e0ff */
[----:B------:R-:W2:Y:S01]  /*50f0*/  LDL R222, [R1+0xe4] ;  /* 0x0000e40001de7983 */ /* 0x000ea20000100800 */
[----:B------:R-:W-:Y:S01]  /*5100*/  IADD3 R10, P3, R6, R223, RZ ;  /* 0x000000df060a7210 */ /* 0x000fe20007f7e0ff */
[----:B------:R-:W-:Y:S02]  /*5110*/  IMAD.X R13, R18, 0x1, R218, P2 ;  /* 0x00000001120d7824 */ /* 0x000fe400010e06da */
[----:B------:R-:W2:Y:S04]  /*5120*/  LDL R223, [R1+0xc8] ;  /* 0x0000c80001df7983 */ /* 0x000ea80000100800 */
[----:B------:R-:W2:Y:S04]  /*5130*/  LDG.E.U8 R12, desc[UR28][R12.64] ;  /* 0x0000001c0c0c7981 */ /* 0x000ea8000c1e1100 */
[----:B------:R-:W2:Y:S01]  /*5140*/  LDL R228, [R1+0xd4] ;  /* 0x0000d40001e47983 */ /* 0x000ea20000100800 */
[----:B------:R-:W-:-:S03]  /*5150*/  ULEA.HI UR6, UR19, UR6, URZ, 0x1c ;  /* 0x0000000613067291 */ /* 0x000fc6000f8fe03f */
[----:B------:R-:W2:Y:S04]  /*5160*/  LDL R218, [R1+0x118] ;  /* 0x0001180001da7983 */ /* 0x000ea80000100800 */
        /* <DEDUP_REMOVED lines=8> */
[----:B------:R-:W2:Y:S01]  /*51f0*/  LDL R248, [R1+0x150] ;  /* 0x0001500001f87983 */ /* 0x000ea20000100800 */
[----:B---3--:R-:W-:-:S02]  /*5200*/  IMAD.X R17, R18, 0x1, R216, P1 ;  /* 0x0000000112117824 */ /* 0x008fc400008e06d8 */
[----:B------:R-:W0:Y:S01]  /*5210*/  S2R R216, SR_TID.X ;  /* 0x0000000000d87919 */ /* 0x000e220000002100 */
[----:B----4-:R-:W-:Y:S02]  /*5220*/  IMAD.X R11, R18, 0x1, R217, P3 ;  /* 0x00000001120b7824 */ /* 0x010fe400018e06d9 */
[----:B------:R-:W3:Y:S04]  /*5230*/  LDG.E.U8 R16, desc[UR28][R16.64] ;  /* 0x0000001c10107981 */ /* 0x000ee8000c1e1100 */
[----:B------:R1:W4:Y:S04]  /*5240*/  LDG.E.U8 R13, desc[UR28][R10.64] ;  /* 0x0000001c0a0d7981 */ /* 0x000328000c1e1100 */
[----:B------:R-:W3:Y:S04]  /*5250*/  LDL R217, [R1+0xd8] ;  /* 0x0000d80001d97983 */ /* 0x000ee80000100800 */
[----:B------:R-:W3:Y:S01]  /*5260*/  LDL R18, [R1+0xf8] ;  /* 0x0000f80001127983 */ /* 0x000ee20000100800 */
[----:B------:R-:W-:Y:S01]  /*5270*/  BAR.SYNC.DEFER_BLOCKING 0x0 ;  /* 0x0000000000007b1d */ /* 0x000fe20000010000 */
[----:B0-----:R-:W-:-:S04]  /*5280*/  LOP3.LUT P1, RZ, R216, 0x80, RZ, 0xc0, !PT ;  /* 0x00000080d8ff7812 */ /* 0x001fc8000782c0ff */
[----:B-1----:R-:W-:-:S04]  /*5290*/  SEL R10, RZ, 0x90, !P1 ;  /* 0x00000090ff0a7807 */ /* 0x002fc80004800000 */
[----:B------:R-:W-:Y:S02]  /*52a0*/  LOP3.LUT R10, R10, 0x7f, R216, 0x78, !PT ;  /* 0x0000007f0a0a7812 */ /* 0x000fe400078e78d8 */
[----:B------:R-:W3:Y:S01]  /*52b0*/  LDL R216, [R1+0xe8] ;  /* 0x0000e80001d87983 */ /* 0x000ee20000100800 */
[----:B------:R-:W-:Y:S01]  /*52c0*/  ULOP3.LUT UR12, UR6, 0x3fff, URZ, 0xc0, !UPT ;  /* 0x00003fff060c7892 */ /* 0x000fe2000f8ec03f */
[C---:B------:R-:W-:Y:S02]  /*52d0*/  LOP3.LUT R11, R10.reuse, 0x20, RZ, 0x3c, !PT ;  /* 0x000000200a0b7812 */ /* 0x040fe400078e3cff */
[C---:B------:R-:W-:Y:S01]  /*52e0*/  LOP3.LUT R15, R10.reuse, 0x40, RZ, 0x3c, !PT ;  /* 0x000000400a0f7812 */ /* 0x040fe200078e3cff */
[----:B------:R-:W-:Y:S01]  /*52f0*/  UIADD3 UR8, UP0, UR12, 0x2, URZ ;  /* 0x000000020c087890 */ /* 0x000fe2000ff1e03f */
[----:B------:R-:W-:Y:S01]  /*5300*/  LOP3.LUT R17, R10, 0x60, RZ, 0x3c, !PT ;  /* 0x000000600a117812 */ /* 0x000fe200078e3cff */
[----:B------:R-:W-:Y:S01]  /*5310*/  UMOV UR6, URZ ;  /* 0x0000003f00067c82 */ /* 0x000fe20008000000 */
[----:B------:R-:W-:Y:S01]  /*5320*/  STS.U8 [R10+UR19+0x8000], R19 ;  /* 0x008000130a007988 */ /* 0x000fe20008000013 */
[----:B------:R-:W-:-:S03]  /*5330*/  UIADD3.X UR9, UR6, 0x40000040, URZ, UP0, !UPT ;  /* 0x4000004006097890 */ /* 0x000fc600087fe43f */
[----:B------:R-:W-:Y:S01]  /*5340*/  STS.U8 [R10+UR19+0x8400], R23 ;  /* 0x008400170a007988 */ /* 0x000fe20008000013 */
[----:B------:R-:W-:-:S03]  /*5350*/  USHF.R.S32.HI UR6, URZ, 0x1f, UR4 ;  /* 0x0000001f3f067899 */ /* 0x000fc60008011404 */
[----:B------:R-:W-:Y:S04]  /*5360*/  STS.U8 [R10+UR19+0x8800], R155 ;  /* 0x0088009b0a007988 */ /* 0x000fe80008000013 */
        /* <DEDUP_REMOVED lines=11> */
[----:B-----5:R-:W-:Y:S04]  /*5420*/  STS.U8 [R11+UR19+0x9900], R171 ;  /* 0x009900ab0b007988 */ /* 0x020fe80008000013 */
[----:B--2---:R-:W-:Y:S04]  /*5430*/  STS.U8 [R11+UR19+0x9d00], R172 ;  /* 0x009d00ac0b007988 */ /* 0x004fe80008000013 */
        /* <DEDUP_REMOVED lines=8> */
[----:B------:R0:W-:Y:S04]  /*54c0*/  STS.U8 [R17+UR19+0x9700], R12 ;  /* 0x0097000c11007988 */ /* 0x0001e80008000013 */
[----:B------:R-:W-:Y:S01]  /*54d0*/  STS.U8 [R17+UR19+0x9300], R14 ;  /* 0x0093000e11007988 */ /* 0x000fe20008000013 */
[----:B0-----:R-:W-:-:S03]  /*54e0*/  IADD3 R12, P1, R223, UR4, RZ ;  /* 0x00000004df0c7c10 */ /* 0x001fc6000ff3e0ff */
[----:B------:R-:W2:Y:S04]  /*54f0*/  LDL R223, [R1+0x148] ;  /* 0x0001480001df7983 */ /* 0x000ea80000100800 */
[----:B----4-:R0:W-:Y:S02]  /*5500*/  STS.U8 [R17+UR19+0x9b00], R13 ;  /* 0x009b000d11007988 */ /* 0x0101e40008000013 */
[----:B0-----:R-:W-:Y:S02]  /*5510*/  IADD3.X R13, R238, UR6, RZ, P1, !PT ;  /* 0x00000006ee0d7c10 */ /* 0x001fe40008ffe4ff */
[----:B------:R-:W-:Y:S04]  /*5520*/  STS.U8 [R17+UR19+0x8300], R22 ;  /* 0x0083001611007988 */ /* 0x000fe80008000013 */
[----:B------:R-:W-:Y:S04]  /*5530*/  STS.U8 [R17+UR19+0x8700], R154 ;  /* 0x0087009a11007988 */ /* 0x000fe80008000013 */
[----:B------:R-:W-:Y:S04]  /*5540*/  STS.U8 [R17+UR19+0x8b00], R158 ;  /* 0x008b009e11007988 */ /* 0x000fe80008000013 */
[----:B------:R-:W-:Y:S04]  /*5550*/  STS.U8 [R17+UR19+0x8f00], R162 ;  /* 0x008f00a211007988 */ /* 0x000fe80008000013 */
[----:B---3--:R0:W-:Y:S01]  /*5560*/  STS.U8 [R17+UR19+0x9f00], R16 ;  /* 0x009f001011007988 */ /* 0x0081e20008000013 */
[----:B------:R1:W-:Y:S06]  /*5570*/  MEMBAR.ALL.CTA ;  /* 0x0000000000007992 */ /* 0x0003ec0000008000 */
[----:B-1----:R-:W1:Y:S01]  /*5580*/  FENCE.VIEW.ASYNC.S ;  /* 0x00000000000073c6 */ /* 0x002e620000000000 */
[----:B------:R-:W-:-:S03]  /*5590*/  IADD3 R14, P1, R216, UR4, RZ ;  /* 0x00000004d80e7c10 */ /* 0x000fc6000ff3e0ff */
[----:B------:R-:W3:Y:S01]  /*55a0*/  LDL R238, [R1+0x1a4] ;  /* 0x0001a40001ee7983 */ /* 0x000ee20000100800 */
[----:B------:R-:W-:-:S03]  /*55b0*/  IADD3.X R15, R222, UR6, RZ, P1, !PT ;  /* 0x00000006de0f7c10 */ /* 0x000fc60008ffe4ff */
[----:B------:R-:W4:Y:S04]  /*55c0*/  LDL R216, [R1+0x158] ;  /* 0x0001580001d87983 */ /* 0x000f280000100800 */
[----:B------:R-:W5:Y:S01]  /*55d0*/  LDL R222, [R1+0x144] ;  /* 0x0001440001de7983 */ /* 0x000f620000100800 */
[----:B0-----:R-:W-:-:S03]  /*55e0*/  IADD3 R16, P2, R217, UR4, RZ ;  /* 0x00000004d9107c10 */ /* 0x001fc6000ff5e0ff */
[----:B------:R-:W3:Y:S01]  /*55f0*/  LDL R217, [R1+0x134] ;  /* 0x0001340001d97983 */ /* 0x000ee20000100800 */
[----:B-1----:R-:W-:Y:S01]  /*5600*/  BAR.SYNC.DEFER_BLOCKING 0x0 ;  /* 0x0000000000007b1d */ /* 0x002fe20000010000 */
[----:B------:R-:W-:Y:S02]  /*5610*/  IADD3.X R17, R228, UR6, RZ, P2, !PT ;  /* 0x00000006e4117c10 */ /* 0x000fe400097fe4ff */
[----:B------:R-:W-:-:S03]  /*5620*/  IADD3 R18, P2, R18, UR4, RZ ;  /* 0x0000000412127c10 */ /* 0x000fc6000ff5e0ff */
[----:B------:R-:W4:Y:S01]  /*5630*/  LDL R228, [R1+0x168] ;  /* 0x0001680001e47983 */ /* 0x000f220000100800 */
[----:B------:R-:W-:Y:S02]  /*5640*/  IADD3.X R19, R236, UR6, RZ, P2, !PT ;  /* 0x00000006ec137c10 */ /* 0x000fe400097fe4ff */
[----:B------:R-:W-:Y:S01]  /*5650*/  IADD3 R20, P2, R218, UR4, RZ ;  /* 0x00000004da147c10 */ /* 0x000fe2000ff5e0ff */
[----:B------:R-:W4:Y:S03]  /*5660*/  LDL R236, [R1+0x1b4] ;  /* 0x0001b40001ec7983 */ /* 0x000f260000100800 */
[----:B------:R-:W-:Y:S01]  /*5670*/  IADD3.X R21, R230, UR6, RZ, P2, !PT ;  /* 0x00000006e6157c10 */ /* 0x000fe200097fe4ff */
[----:B------:R-:W4:Y:S01]  /*5680*/  LDL R218, [R1+0x178] ;  /* 0x0001780001da7983 */ /* 0x000f220000100800 */
[----:B------:R-:W-:-:S03]  /*5690*/  IADD3 R22, P2, R224, UR4, RZ ;  /* 0x00000004e0167c10 */ /* 0x000fc6000ff5e0ff */
[----:B------:R-:W4:Y:S04]  /*56a0*/  LDL R224, [R1+0x164] ;  /* 0x0001640001e07983 */ /* 0x000f280000100800 */
[----:B------:R-:W4:Y:S04]  /*56b0*/  LDG.E.U8 R12, desc[UR28][R12.64] ;  /* 0x0000001c0c0c7981 */ /* 0x000f28000c1e1100 */
[----:B------:R-:W4:Y:S04]  /*56c0*/  LDL R230, [R1+0x188] ;  /* 0x0001880001e67983 */ /* 0x000f280000100800 */
[----:B------:R-:W4:Y:S04]  /*56d0*/  LDG.E.U8 R14, desc[UR28][R14.64] ;  /* 0x0000001c0e0e7981 */ /* 0x000f28000c1e1100 */
[----:B------:R0:W4:Y:S04]  /*56e0*/  LDG.E.U8 R13, desc[UR28][R16.64] ;  /* 0x0000001c100d7981 */ /* 0x000128000c1e1100 */
[----:B------:R1:W4:Y:S01]  /*56f0*/  LDG.E.U8 R15, desc[UR28][R18.64] ;  /* 0x0000001c120f7981 */ /* 0x000322000c1e1100 */
[----:B0-----:R-:W-:-:S03]  /*5700*/  IADD3 R16, P1, R219, UR4, RZ ;  /* 0x00000004db107c10 */ /* 0x001fc6000ff3e0ff */
[----:B------:R-:W4:Y:S01]  /*5710*/  LDL R219, [R1+0x154] ;  /* 0x0001540001db7983 */ /* 0x000f220000100800 */
[----:B------:R-:W-:Y:S02]  /*5720*/  IADD3.X R17, R234, UR6, RZ, P1, !PT ;  /* 0x00000006ea117c10 */ /* 0x000fe40008ffe4ff */
[----:B-1----:R-:W-:Y:S01]  /*5730*/  IADD3 R18, P1, R232, UR4, RZ ;  /* 0x00000004e8127c10 */ /* 0x002fe2000ff3e0ff */
[----:B------:R-:W4:Y:S03]  /*5740*/  LDL R234, [R1+0x194] ;  /* 0x0001940001ea7983 */ /* 0x000f260000100800 */
[----:B------:R-:W-:Y:S01]  /*5750*/  IADD3.X R19, R226, UR6, RZ, P1, !PT ;  /* 0x00000006e2137c10 */ /* 0x000fe20008ffe4ff */
[----:B------:R-:W4:Y:S04]  /*5760*/  LDG.E.U8 R16, desc[UR28][R16.64] ;  /* 0x0000001c10107981 */ /* 0x000f28000c1e1100 */
[----:B------:R-:W4:Y:S04]  /*5770*/  LDL R226, [R1+0x174] ;  /* 0x0001740001e27983 */ /* 0x000f280000100800 */
[----:B------:R-:W4:Y:S04]  /*5780*/  LDG.E.U8 R18, desc[UR28][R18.64] ;  /* 0x0000001c12127981 */ /* 0x000f28000c1e1100 */
[----:B------:R2:W4:Y:S04]  /*5790*/  LDG.E.U8 R17, desc[UR28][R20.64] ;  /* 0x0000001c14117981 */ /* 0x000528000c1e1100 */
[----:B------:R-:W4:Y:S01]  /*57a0*/  LDL R232, [R1+0xd0] ;  /* 0x0000d00001e87983 */ /* 0x000f220000100800 */
[----:B--2---:R-:W-:-:S03]  /*57b0*/  IADD3 R20, P1, R223, UR4, RZ ;  /* 0x00000004df147c10 */ /* 0x004fc6000ff3e0ff */
[----:B------:R-:W2:Y:S01]  /*57c0*/  LDL R223, [R1+0x184] ;  /* 0x0001840001df7983 */ /* 0x000ea20000100800 */
[----:B-----5:R-:W-:-:S03]  /*57d0*/  IADD3.X R21, R222, UR6, RZ, P1, !PT ;  /* 0x00000006de157c10 */ /* 0x020fc60008ffe4ff */
[----:B------:R-:W5:Y:S01]  /*57e0*/  LDL R222, [R1+0x198] ;  /* 0x0001980001de7983 */ /* 0x000f620000100800 */
[----:B---3--:R-:W-:-:S03]  /*57f0*/  IADD3.X R23, R217, UR6, RZ, P2, !PT ;  /* 0x00000006d9177c10 */ /* 0x008fc600097fe4ff */
[----:B------:R-:W3:Y:S04]  /*5800*/  LDG.E.U8 R20, desc[UR28][R20.64] ;  /* 0x0000001c14147981 */ /* 0x000ee8000c1e1100 */
[----:B------:R4:W3:Y:S02]  /*5810*/  LDG.E.U8 R19, desc[UR28][R22.64] ;  /* 0x0000001c16137981 */ /* 0x0008e4000c1e1100 */
[----:B----4-:R-:W-:Y:S02]  /*5820*/  IADD3 R22, P1, R228, UR4, RZ ;  /* 0x00000004e4167c10 */ /* 0x010fe4000ff3e0ff */
[----:B------:R-:W4:Y:S01]  /*5830*/  LDL R228, [R1+0x1b8] ;  /* 0x0001b80001e47983 */ /* 0x000f220000100800 */
[----:B------:R-:W-:Y:S02]  /*5840*/  IADD3 R216, P2, R216, UR4, RZ ;  /* 0x00000004d8d87c10 */ /* 0x000fe4000ff5e0ff */
[----:B------:R-:W-:-:S02]  /*5850*/  IADD3.X R23, R224, UR6, RZ, P1, !PT ;  /* 0x00000006e0177c10 */ /* 0x000fc40008ffe4ff */
[----:B------:R-:W3:Y:S04]  /*5860*/  LDL R224, [R1+0xcc] ;  /* 0x0000cc0001e07983 */ /* 0x000ee80000100800 */
[----:B------:R-:W3:Y:S01]  /*5870*/  LDG.E.U8 R22, desc[UR28][R22.64] ;  /* 0x0000001c16167981 */ /* 0x000ee2000c1e1100 */
[----:B------:R-:W-:-:S05]  /*5880*/  IADD3.X R217, R219, UR6, RZ, P2, !PT ;  /* 0x00000006dbd97c10 */ /* 0x000fca00097fe4ff */
[----:B------:R0:W3:Y:S02]  /*5890*/  LDG.E.U8 R21, desc[UR28][R216.64] ;  /* 0x0000001cd8157981 */ /* 0x0000e4000c1e1100 */
[----:B0-----:R-:W-:Y:S02]  /*58a0*/  IADD3 R216, P1, R230, UR4, RZ ;  /* 0x00000004e6d87c10 */ /* 0x001fe4000ff3e0ff */
[----:B------:R-:W3:Y:S01]  /*58b0*/  LDL R230, [R1+0xe0] ;  /* 0x0000e00001e67983 */ /* 0x000ee20000100800 */
[----:B------:R-:W-:-:S04]  /*58c0*/  IADD3 R218, P2, R218, UR4, RZ ;  /* 0x00000004dada7c10 */ /* 0x000fc8000ff5e0ff */
[----:B------:R-:W-:Y:S02]  /*58d0*/  IADD3.X R219, R226, UR6, RZ, P2, !PT ;  /* 0x00000006e2db7c10 */ /* 0x000fe400097fe4ff */
[----:B------:R-:W3:Y:S04]  /*58e0*/  LDL R226, [R1+0xdc] ;  /* 0x0000dc0001e27983 */ /* 0x000ee80000100800 */
[----:B------:R0:W3:Y:S01]  /*58f0*/  LDG.E.U8 R23, desc[UR28][R218.64] ;  /* 0x0000001cda177981 */ /* 0x0000e2000c1e1100 */
[----:B--2---:R-:W-:Y:S02]  /*5900*/  IADD3.X R217, R223, UR6, RZ, P1, !PT ;  /* 0x00000006dfd97c10 */ /* 0x004fe40008ffe4ff */
[----:B0-----:R-:W-:Y:S02]  /*5910*/  IADD3 R218, P2, R240, UR4, RZ ;  /* 0x00000004f0da7c10 */ /* 0x001fe4000ff5e0ff */
[----:B------:R-:W2:Y:S04]  /*5920*/  LDL R240, [R1+0x110] ;  /* 0x0001100001f07983 */ /* 0x000ea80000100800 */
[----:B------:R-:W2:Y:S01]  /*5930*/  LDG.E.U8 R216, desc[UR28][R216.64] ;  /* 0x0000001cd8d87981 */ /* 0x000ea2000c1e1100 */
[----:B-----5:R-:W-:-:S04]  /*5940*/  IADD3 R222, P1, R222, UR4, RZ ;  /* 0x00000004dede7c10 */ /* 0x020fc8000ff3e0ff */
[----:B------:R-:W-:Y:S02]  /*5950*/  IADD3.X R223, R234, UR6, RZ, P1, !PT ;  /* 0x00000006eadf7c10 */ /* 0x000fe40008ffe4ff */
[----:B------:R-:W5:Y:S04]  /*5960*/  LDL R234, [R1+0xf0] ;  /* 0x0000f00001ea7983 */ /* 0x000f680000100800 */
[----:B------:R4:W2:Y:S01]  /*5970*/  LDG.E.U8 R217, desc[UR28][R222.64] ;  /* 0x0000001cded97981 */ /* 0x0008a2000c1e1100 */
[----:B------:R-:W-:-:S03]  /*5980*/  IADD3.X R219, R238, UR6, RZ, P2, !PT ;  /* 0x00000006eedb7c10 */ /* 0x000fc600097fe4ff */
[----:B------:R-:W2:Y:S04]  /*5990*/  LDL R238, [R1+0x100] ;  /* 0x0001000001ee7983 */ /* 0x000ea80000100800 */
[----:B------:R-:W2:Y:S01]  /*59a0*/  LDG.E.U8 R218, desc[UR28][R218.64] ;  /* 0x0000001cdada7981 */ /* 0x000ea2000c1e1100 */
[----:B----4-:R-:W-:-:S03]  /*59b0*/  IADD3 R222, P1, R228, UR4, RZ ;  /* 0x00000004e4de7c10 */ /* 0x010fc6000ff3e0ff */
[----:B------:R-:W4:Y:S01]  /*59c0*/  LDL R228, [R1+0xec] ;  /* 0x0000ec0001e47983 */ /* 0x000f220000100800 */
[----:B------:R-:W-:-:S03]  /*59d0*/  IADD3.X R223, R236, UR6, RZ, P1, !PT ;  /* 0x00000006ecdf7c10 */ /* 0x000fc60008ffe4ff */
[----:B------:R-:W2:Y:S04]  /*59e0*/  LDL R236, [R1+0x12c] ;  /* 0x00012c0001ec7983 */ /* 0x000ea80000100800 */
[----:B------:R0:W2:Y:S02]  /*59f0*/  LDG.E.U8 R219, desc[UR28][R222.64] ;  /* 0x0000001cdedb7981 */ /* 0x0000a4000c1e1100 */
[----:B0-----:R-:W-:Y:S02]  /*5a00*/  IADD3 R222, P1, R232, UR4, RZ ;  /* 0x00000004e8de7c10 */ /* 0x001fe4000ff3e0ff */
[----:B------:R-:W2:Y:S02]  /*5a10*/  LDL R232, [R1+0x10c] ;  /* 0x00010c0001e87983 */ /* 0x000ea40000100800 */
[----:B---3--:R-:W-:-:S05]  /*5a20*/  IADD3.X R223, R224, UR6, RZ, P1, !PT ;  /* 0x00000006e0df7c10 */ /* 0x008fca0008ffe4ff */
[----:B------:R0:W3:Y:S02]  /*5a30*/  LDG.E.U8 R224, desc[UR28][R222.64] ;  /* 0x0000001cdee07981 */ /* 0x0000e4000c1e1100 */
[----:B0-----:R-:W-:Y:S02]  /*5a40*/  IADD3 R222, P1, R230, UR4, RZ ;  /* 0x00000004e6de7c10 */ /* 0x001fe4000ff3e0ff */
[----:B------:R-:W3:Y:S02]  /*5a50*/  LDL R230, [R1+0xfc] ;  /* 0x0000fc0001e67983 */ /* 0x000ee40000100800 */
[----:B------:R-:W-:-:S05]  /*5a60*/  IADD3.X R223, R226, UR6, RZ, P1, !PT ;  /* 0x00000006e2df7c10 */ /* 0x000fca0008ffe4ff */
[----:B------:R5:W3:Y:S02]  /*5a70*/  LDG.E.U8 R226, desc[UR28][R222.64] ;  /* 0x0000001cdee27981 */ /* 0x000ae4000c1e1100 */
[----:B-----5:R-:W-:Y:S02]  /*5a80*/  IADD3 R222, P1, R234, UR4, RZ ;  /* 0x00000004eade7c10 */ /* 0x020fe4000ff3e0ff */
[----:B------:R-:W5:Y:S02]  /*5a90*/  LDL R234, [R1+0x11c] ;  /* 0x00011c0001ea7983 */ /* 0x000f640000100800 */
[----:B----4-:R-:W-:-:S05]  /*5aa0*/  IADD3.X R223, R228, UR6, RZ, P1, !PT ;  /* 0x00000006e4df7c10 */ /* 0x010fca0008ffe4ff */
[----:B------:R2:W4:Y:S02]  /*5ab0*/  LDG.E.U8 R228, desc[UR28][R222.64] ;  /* 0x0000001cdee47981 */ /* 0x000524000c1e1100 */
[----:B--2---:R-:W-:Y:S02]  /*5ac0*/  IADD3 R222, P1, R238, UR4, RZ ;  /* 0x00000004eede7c10 */ /* 0x004fe4000ff3e0ff */
[----:B------:R-:W2:Y:S02]  /*5ad0*/  LDL R238, [R1+0x13c] ;  /* 0x00013c0001ee7983 */ /* 0x000ea40000100800 */
[----:B---3--:R-:W-:-:S05]  /*5ae0*/  IADD3.X R223, R230, UR6, RZ, P1, !PT ;  /* 0x00000006e6df7c10 */ /* 0x008fca0008ffe4ff */
[----:B------:R0:W3:Y:S02]  /*5af0*/  LDG.E.U8 R230, desc[UR28][R222.64] ;  /* 0x0000001cdee67981 */ /* 0x0000e4000c1e1100 */
[----:B0-----:R-:W-:Y:S02]  /*5b00*/  IADD3 R222, P1, R240, UR4, RZ ;  /* 0x00000004f0de7c10 */ /* 0x001fe4000ff3e0ff */
[----:B------:R-:W4:Y:S02]  /*5b10*/  LDL R240, [R1+0x14c] ;  /* 0x00014c0001f07983 */ /* 0x000f240000100800 */
[----:B------:R-:W-:-:S05]  /*5b20*/  IADD3.X R223, R232, UR6, RZ, P1, !PT ;  /* 0x00000006e8df7c10 */ /* 0x000fca0008ffe4ff */
[----:B------:R0:W3:Y:S02]  /*5b30*/  LDG.E.U8 R232, desc[UR28][R222.64] ;  /* 0x0000001cdee87981 */ /* 0x0000e4000c1e1100 */
[----:B0-----:R-:W-:Y:S02]  /*5b40*/  IADD3 R222, P1, R246, UR4, RZ ;  /* 0x00000004f6de7c10 */ /* 0x001fe4000ff3e0ff */
[----:B------:R-:W3:Y:S02]  /*5b50*/  LDL R246, [R1+0x17c] ;  /* 0x00017c0001f67983 */ /* 0x000ee40000100800 */
[----:B-----5:R-:W-:-:S05]  /*5b60*/  IADD3.X R223, R234, UR6, RZ, P1, !PT ;  /* 0x00000006eadf7c10 */ /* 0x020fca0008ffe4ff */
[----:B------:R0:W5:Y:S02]  /*5b70*/  LDG.E.U8 R234, desc[UR28][R222.64] ;  /* 0x0000001cdeea7981 */ /* 0x000164000c1e1100 */
[----:B0-----:R-:W-:Y:S02]  /*5b80*/  IADD3 R222, P1, R242, UR4, RZ ;  /* 0x00000004f2de7c10 */ /* 0x001fe4000ff3e0ff */
[----:B------:R-:W3:Y:S02]  /*5b90*/  LDL R242, [R1+0x15c] ;  /* 0x00015c0001f27983 */ /* 0x000ee40000100800 */
[----:B------:R-:W-:-:S05]  /*5ba0*/  IADD3.X R223, R236, UR6, RZ, P1, !PT ;  /* 0x00000006ecdf7c10 */ /* 0x000fca0008ffe4ff */
[----:B------:R0:W5:Y:S02]  /*5bb0*/  LDG.E.U8 R236, desc[UR28][R222.64] ;  /* 0x0000001cdeec7981 */ /* 0x000164000c1e1100 */
[----:B0-----:R-:W-:Y:S02]  /*5bc0*/  IADD3 R222, P1, R244, UR4, RZ ;  /* 0x00000004f4de7c10 */ /* 0x001fe4000ff3e0ff */
[----:B------:R-:W5:Y:S02]  /*5bd0*/  LDL R244, [R1+0x16c] ;  /* 0x00016c0001f47983 */ /* 0x000f640000100800 */
[----:B--2---:R-:W-:-:S05]  /*5be0*/  IADD3.X R223, R238, UR6, RZ, P1, !PT ;  /* 0x00000006eedf7c10 */ /* 0x004fca0008ffe4ff */
[----:B------:R0:W2:Y:S02]  /*5bf0*/  LDG.E.U8 R238, desc[UR28][R222.64] ;  /* 0x0000001cdeee7981 */ /* 0x0000a4000c1e1100 */
[----:B0-----:R-:W-:Y:S02]  /*5c00*/  IADD3 R222, P1, R248, UR4, RZ ;  /* 0x00000004f8de7c10 */ /* 0x001fe4000ff3e0ff */
[----:B------:R-:W2:Y:S02]  /*5c10*/  LDL R248, [R1+0x18c] ;  /* 0x00018c0001f87983 */ /* 0x000ea40000100800 */
[----:B----4-:R-:W-:-:S05]  /*5c20*/  IADD3.X R223, R240, UR6, RZ, P1, !PT ;  /* 0x00000006f0df7c10 */ /* 0x010fca0008ffe4ff */
[----:B------:R0:W4:Y:S02]  /*5c30*/  LDG.E.U8 R240, desc[UR28][R222.64] ;  /* 0x0000001cdef07981 */ /* 0x000124000c1e1100 */
[----:B0-----:R-:W-:Y:S02]  /*5c40*/  IADD3 R222, P1, R250, UR4, RZ ;  /* 0x00000004fade7c10 */ /* 0x001fe4000ff3e0ff */
[----:B------:R-:W4:Y:S02]  /*5c50*/  LDL R250, [R1+0x1ac] ;  /* 0x0001ac0001fa7983 */ /* 0x000f240000100800 */
[----:B---3--:R-:W-:-:S05]  /*5c60*/  IADD3.X R223, R242, UR6, RZ, P1, !PT ;  /* 0x00000006f2df7c10 */ /* 0x008fca0008ffe4ff */
[----:B------:R0:W3:Y:S04]  /*5c70*/  LDG.E.U8 R242, desc[UR28][R222.64] ;  /* 0x0000001cdef27981 */ /* 0x0000e8000c1e1100 */
[----:B------:R-:W0:Y:S02]  /*5c80*/  LDL R223, [R1+0x170] ;  /* 0x0001700001df7983 */ /* 0x000e240000100800 */
[----:B0-----:R-:W-:-:S04]  /*5c90*/  IADD3 R222, P1, R223, UR4, RZ ;  /* 0x00000004dfde7c10 */ /* 0x001fc8000ff3e0ff */
[----:B-----5:R-:W-:-:S05]  /*5ca0*/  IADD3.X R223, R244, UR6, RZ, P1, !PT ;  /* 0x00000006f4df7c10 */ /* 0x020fca0008ffe4ff */
[----:B------:R0:W5:Y:S04]  /*5cb0*/  LDG.E.U8 R244, desc[UR28][R222.64] ;  /* 0x0000001cdef47981 */ /* 0x000168000c1e1100 */
[----:B------:R-:W0:Y:S02]  /*5cc0*/  LDL R223, [R1+0x180] ;  /* 0x0001800001df7983 */ /* 0x000e240000100800 */
[----:B0-----:R-:W-:-:S04]  /*5cd0*/  IADD3 R222, P1, R223, UR4, RZ ;  /* 0x00000004dfde7c10 */ /* 0x001fc8000ff3e0ff */
[----:B------:R-:W-:-:S05]  /*5ce0*/  IADD3.X R223, R246, UR6, RZ, P1, !PT ;  /* 0x00000006f6df7c10 */ /* 0x000fca0008ffe4ff */
[----:B------:R0:W5:Y:S04]  /*5cf0*/  LDG.E.U8 R246, desc[UR28][R222.64] ;  /* 0x0000001cdef67981 */ /* 0x000168000c1e1100 */
[----:B------:R-:W0:Y:S02]  /*5d00*/  LDL R223, [R1+0x190] ;  /* 0x0001900001df7983 */ /* 0x000e240000100800 */
[----:B0-----:R-:W-:-:S04]  /*5d10*/  IADD3 R222, P1, R223, UR4, RZ ;  /* 0x00000004dfde7c10 */ /* 0x001fc8000ff3e0ff */
[----:B--2---:R-:W-:-:S05]  /*5d20*/  IADD3.X R223, R248, UR6, RZ, P1, !PT ;  /* 0x00000006f8df7c10 */ /* 0x004fca0008ffe4ff */
[----:B------:R0:W2:Y:S04]  /*5d30*/  LDG.E.U8 R248, desc[UR28][R222.64] ;  /* 0x0000001cdef87981 */ /* 0x0000a8000c1e1100 */
[----:B------:R-:W0:Y:S02]  /*5d40*/  LDL R223, [R1+0x1a0] ;  /* 0x0001a00001df7983 */ /* 0x000e240000100800 */
[----:B0-----:R-:W-:-:S04]  /*5d50*/  IADD3 R222, P1, R223, UR4, RZ ;  /* 0x00000004dfde7c10 */ /* 0x001fc8000ff3e0ff */
[----:B------:R-:W-:-:S05]  /*5d60*/  IADD3.X R223, R249, UR6, RZ, P1, !PT ;  /* 0x00000006f9df7c10 */ /* 0x000fca0008ffe4ff */
[----:B------:R0:W2:Y:S04]  /*5d70*/  LDG.E.U8 R249, desc[UR28][R222.64] ;  /* 0x0000001cdef97981 */ /* 0x0000a8000c1e1100 */
[----:B------:R-:W0:Y:S01]  /*5d80*/  LDL R223, [R1+0x1b0] ;  /* 0x0001b00001df7983 */ /* 0x000e220000100800 */
[----:B------:R-:W-:Y:S01]  /*5d90*/  WARPGROUP.ARRIVE ;  /* 0x00000000000079c5 */ /* 0x000fe20000000000 */
[----:B------:R-:W-:-:S05]  /*5da0*/  UMOV UR13, 0x40000040 ;  /* 0x40000040000d7882 */ /* 0x000fca0000000000 */
[----:B------:R-:W-:Y:S01]  /*5db0*/  QGMMA.64x64x32.F32.E4M3.E4M3 R184, gdesc[UR12], RZ, !UPT ;  /* 0x00e000000cb879f3 */ /* 0x000fe2000c7008ff */
[----:B------:R-:W-:-:S03]  /*5dc0*/  UIADD3.64 UR24, UR8, 0x2, URZ ;  /* 0x0000000208187897 */ /* 0x000fc6000fffe03f */
[----:B------:R-:W-:Y:S01]  /*5dd0*/  QGMMA.64x64x32.F32.E4M3.E4M3 R184, gdesc[UR8], R184 ;  /* 0x00e0000008b879f3 */ /* 0x000fe200087008b8 */
[----:B0-----:R-:W-:-:S05]  /*5de0*/  IADD3 R222, P1, R223, UR4, RZ ;  /* 0x00000004dfde7c10 */ /* 0x001fca000ff3e0ff */
[----:B------:R-:W-:Y:S01]  /*5df0*/  QGMMA.64x64x32.F32.E4M3.E4M3 R184, gdesc[UR24], R184 ;  /* 0x00e0000018b879f3 */ /* 0x000fe200087008b8 */
[----:B----4-:R-:W-:-:S05]  /*5e00*/  IADD3.X R223, R250, UR6, RZ, P1, !PT ;  /* 0x00000006fadf7c10 */ /* 0x010fca0008ffe4ff */
[----:B------:R0:W4:Y:S04]  /*5e10*/  LDG.E.U8 R250, desc[UR28][R222.64] ;  /* 0x0000001cdefa7981 */ /* 0x000128000c1e1100 */
[----:B------:R-:W0:Y:S01]  /*5e20*/  LDL R223, [R1+0x1c0] ;  /* 0x0001c00001df7983 */ /* 0x000e220000100800 */
[----:B------:R-:W-:Y:S02]  /*5e30*/  UIADD3.64 UR20, UR8, 0x4, URZ ;  /* 0x0000000408147897 */ /* 0x000fe4000fffe03f */
[----:B------:R-:W-:-:S07]  /*5e40*/  UIADD3.64 UR12, UR8, 0x3fe, URZ ;  /* 0x000003fe080c7897 */ /* 0x000fce000fffe03f */
[----:B------:R-:W-:Y:S04]  /*5e50*/  QGMMA.64x64x32.F32.E4M3.E4M3 R184, gdesc[UR20], R184 ;  /* 0x00e0000014b879f3 */ /* 0x000fe800087008b8 */
[----:B------:R-:W-:Y:S01]  /*5e60*/  QGMMA.64x64x32.F32.E4M3.E4M3 R152, gdesc[UR12], RZ, !UPT ;  /* 0x00e000000c9879f3 */ /* 0x000fe2000c7008ff */
[----:B------:R-:W-:Y:S01]  /*5e70*/  UIADD3.64 UR36, UR8, 0x400, URZ ;  /* 0x0000040008247897 */ /* 0x000fe2000fffe03f */
[----:B------:R-:W-:Y:S01]  /*5e80*/  UMOV UR38, UR10 ;  /* 0x0000000a00267c82 */ /* 0x000fe20008000000 */
[----:B------:R-:W-:Y:S01]  /*5e90*/  UMOV UR39, UR11 ;  /* 0x0000000b00277c82 */ /* 0x000fe20008000000 */
[----:B------:R-:W-:-:S06]  /*5ea0*/  UIADD3.64 UR24, UR8, 0x402, URZ ;  /* 0x0000040208187897 */ /* 0x000fcc000fffe03f */
[----:B------:R-:W-:Y:S01]  /*5eb0*/  QGMMA.64x64x32.F32.E4M3.E4M3 R152, gdesc[UR36], R152 ;  /* 0x00e00000249879f3 */ /* 0x000fe20008700898 */
[----:B0-----:R-:W-:-:S03]  /*5ec0*/  IADD3 R222, P1, R223, UR4, RZ ;  /* 0x00000004dfde7c10 */ /* 0x001fc6000ff3e0ff */
[----:B------:R-:W-:Y:S01]  /*5ed0*/  QGMMA.64x64x32.F32.E4M3.E4M3 R152, gdesc[UR24], R152 ;  /* 0x00e00000189879f3 */ /* 0x000fe20008700898 */
[----:B------:R-:W3:Y:S01]  /*5ee0*/  LDL R223, [R1+0x1bc] ;  /* 0x0001bc0001df7983 */ /* 0x000ee20000100800 */
[----:B------:R-:W-:-:S09]  /*5ef0*/  UIADD3.64 UR20, UR8, 0x404, URZ ;  /* 0x0000040408147897 */ /* 0x000fd2000fffe03f */
[----:B------:R-:W-:Y:S03]  /*5f00*/  QGMMA.64x64x32.F32.E4M3.E4M3 R152, gdesc[UR20], R152, gsb0 ;  /* 0x00e00000149879f3 */ /* 0x000fe60008000898 */
[----:B------:R-:W-:Y:S02]  /*5f10*/  WARPGROUP.DEPBAR.LE gsb0, 0x0 ;  /* 0x00008000000079c5 */ /* 0x000fe40000010000 */
[----:B---3--:R-:W-:-:S05]  /*5f20*/  IADD3.X R223, R223, UR6, RZ, P1, !PT ;  /* 0x00000006dfdf7c10 */ /* 0x008fca0008ffe4ff */
[----:B------:R0:W3:Y:S01]  /*5f30*/  LDG.E.U8 R222, desc[UR28][R222.64] ;  /* 0x0000001cdede7981 */ /* 0x0000e2000c1e1100 */
[----:B------:R-:W-:Y:S06]  /*5f40*/  BAR.SYNC.DEFER_BLOCKING 0x0 ;  /* 0x0000000000007b1d */ /* 0x000fec0000010000 */
[----:B------:R1:W-:Y:S04]  /*5f50*/  STS.U8 [R10+UR19+0x8000], R12 ;  /* 0x0080000c0a007988 */ /* 0x0003e80008000013 */
[----:B------:R5:W-:Y:S01]  /*5f60*/  STS.U8 [R10+UR19+0x8200], R13 ;  /* 0x0082000d0a007988 */ /* 0x000be20008000013 */
[----:B-1----:R-:W-:-:S03]  /*5f70*/  FMUL R12, R186, UR7 ;  /* 0x00000007ba0c7c20 */ /* 0x002fc60008400000 */
[----:B------:R-:W-:Y:S01]  /*5f80*/  STS.U8 [R10+UR19+0x8400], R14 ;  /* 0x0084000e0a007988 */ /* 0x000fe20008000013 */
[----:B-----5:R-:W-:-:S03]  /*5f90*/  FMUL R13, R187, UR7 ;  /* 0x00000007bb0d7c20 */ /* 0x020fc60008400000 */
[----:B------:R-:W-:Y:S04]  /*5fa0*/  STS.U8 [R10+UR19+0x8600], R15 ;  /* 0x0086000f0a007988 */ /* 0x000fe80008000013 */
[----:B------:R-:W-:Y:S01]  /*5fb0*/  STS.U8 [R10+UR19+0x8800], R16 ;  /* 0x008800100a007988 */ /* 0x000fe20008000013 */
[----:B------:R-:W-:-:S03]  /*5fc0*/  FMNMX R12, R12, R13, !PT ;  /* 0x0000000d0c0c7209 */ /* 0x000fc60007800000 */
        /* <DEDUP_REMOVED lines=10> */
[----:B------:R1:W-:Y:S02]  /*6070*/  STS.U8 [R10+UR19+0x9e00], R219 ;  /* 0x009e00db0a007988 */ /* 0x0003e40008000013 */
[----:B-1----:R-:W-:-:S05]  /*6080*/  FMUL R10, R190, UR7 ;  /* 0x00000007be0a7c20 */ /* 0x002fca0008400000 */
[----:B------:R-:W-:Y:S01]  /*6090*/  FMNMX R10, R10, R12, !PT ;  /* 0x0000000c0a0a7209 */ /* 0x000fe20007800000 */
[----:B------:R-:W-:-:S05]  /*60a0*/  FMUL R12, R191, UR7 ;  /* 0x00000007bf0c7c20 */ /* 0x000fca0008400000 */
        /* <DEDUP_REMOVED lines=25> */
[----:B------:R-:W-:Y:S01]  /*6240*/  FMUL R13, R184, UR7 ;  /* 0x00000007b80d7c20 */ /* 0x000fe20008400000 */
[----:B------:R-:W-:-:S03]  /*6250*/  FMUL R14, R185, UR7 ;  /* 0x00000007b90e7c20 */ /* 0x000fc60008400000 */
[----:B------:R-:W1:Y:S02]  /*6260*/  SHFL.BFLY PT, R10, R12, 0x2, 0x1f ;  /* 0x0c401f000c0a7f89 */ /* 0x000e6400000e0000 */
[----:B------:R-:W-:Y:S01]  /*6270*/  FMNMX R13, R13, R14, !PT ;  /* 0x0000000e0d0d7209 */ /* 0x000fe20007800000 */
[----:B------:R-:W-:-:S05]  /*6280*/  FMUL R14, R188, UR7 ;  /* 0x00000007bc0e7c20 */ /* 0x000fca0008400000 */
[----:B------:R-:W-:Y:S01]  /*6290*/  FMNMX R13, R14, R13, !PT ;  /* 0x0000000d0e0d7209 */ /* 0x000fe20007800000 */
[----:B------:R-:W-:-:S05]  /*62a0*/  FMUL R14, R189, UR7 ;  /* 0x00000007bd0e7c20 */ /* 0x000fca0008400000 */
[----:B------:R-:W-:Y:S01]  /*62b0*/  FMNMX R13, R14, R13, !PT ;  /* 0x0000000d0e0d7209 */ /* 0x000fe20007800000 */
[----:B------:R-:W-:-:S05]  /*62c0*/  FMUL R14, R192, UR7 ;  /* 0x00000007c00e7c20 */ /* 0x000fca0008400000 */
[----:B------:R-:W-:Y:S02]  /*62d0*/  FMNMX R13, R14, R13, !PT ;  /* 0x0000000d0e0d7209 */ /* 0x000fe40007800000 */
[----:B-1----:R-:W-:Y:S01]  /*62e0*/  FMNMX R10, R12, R10, !PT ;  /* 0x0000000a0c0a7209 */ /* 0x002fe20007800000 */
[----:B------:R-:W-:-:S05]  /*62f0*/  FMUL R12, R193, UR7 ;  /* 0x00000007c10c7c20 */ /* 0x000fca0008400000 */
[----:B------:R-:W-:Y:S02]  /*6300*/  FMNMX R13, R12, R13, !PT ;  /* 0x0000000d0c0d7209 */ /* 0x000fe40007800000 */
[----:B------:R-:W1:Y:S01]  /*6310*/  SHFL.BFLY PT, R12, R10, 0x1, 0x1f ;  /* 0x0c201f000a0c7f89 */ /* 0x000e6200000e0000 */
[----:B------:R-:W-:-:S05]  /*6320*/  FMUL R14, R196, UR7 ;  /* 0x00000007c40e7c20 */ /* 0x000fca0008400000 */
[----:B------:R-:W-:Y:S01]  /*6330*/  FMNMX R13, R14, R13, !PT ;  /* 0x0000000d0e0d7209 */ /* 0x000fe20007800000 */
[----:B------:R-:W-:Y:S01]  /*6340*/  FMUL R14, R197, UR7 ;  /* 0x00000007c50e7c20 */ /* 0x000fe20008400000 */
[----:B------:R-:W-:Y:S01]  /*6350*/  FMUL R15, R155, UR7 ;  /* 0x000000079b0f7c20 */ /* 0x000fe20008400000 */
[----:B------:R-:W-:-:S03]  /*6360*/  FMUL R16, R200, UR7 ;  /* 0x00000007c8107c20 */ /* 0x000fc60008400000 */
[----:B------:R-:W-:Y:S01]  /*6370*/  FMNMX R13, R14, R13, !PT ;  /* 0x0000000d0e0d7209 */ /* 0x000fe20007800000 */
[----:B------:R-:W-:-:S03]  /*6380*/  FMUL R14, R154, UR7 ;  /* 0x000000079a0e7c20 */ /* 0x000fc60008400000 */
[----:B------:R-:W-:Y:S02]  /*6390*/  FMNMX R13, R16, R13, !PT ;  /* 0x0000000d100d7209 */ /* 0x000fe40007800000 */
[----:B------:R-:W-:Y:S01]  /*63a0*/  FMNMX R14, R14, R15, !PT ;  /* 0x0000000f0e0e7209 */ /* 0x000fe20007800000 */
[----:B------:R-:W-:Y:S01]  /*63b0*/  FMUL R15, R158, UR7 ;  /* 0x000000079e0f7c20 */ /* 0x000fe20008400000 */
[----:B-1----:R-:W-:Y:S01]  /*63c0*/  FMNMX R10, R10, R12, !PT ;  /* 0x0000000c0a0a7209 */ /* 0x002fe20007800000 */
[----:B------:R-:W-:Y:S01]  /*63d0*/  FMUL R12, R201, UR7 ;  /* 0x00000007c90c7c20 */ /* 0x000fe20008400000 */
[----:B------:R-:W-:Y:S02]  /*63e0*/  FMUL R17, R159, UR7 ;  /* 0x000000079f117c20 */ /* 0x000fe40008400000 */
[----:B------:R-:W-:Y:S02]  /*63f0*/  FMNMX R14, R15, R14, !PT ;  /* 0x0000000e0f0e7209 */ /* 0x000fe40007800000 */
[----:B------:R-:W-:Y:S01]  /*6400*/  FMNMX R13, R12, R13, !PT ;  /* 0x0000000d0c0d7209 */ /* 0x000fe20007800000 */
[----:B------:R-:W-:Y:S01]  /*6410*/  FMUL R12, R204, UR7 ;  /* 0x00000007cc0c7c20 */ /* 0x000fe20008400000 */
[----:B------:R-:W-:Y:S01]  /*6420*/  FMNMX R17, R17, R14, !PT ;  /* 0x0000000e11117209 */ /* 0x000fe20007800000 */
[----:B------:R-:W-:Y:S01]  /*6430*/  FMUL R14, R205, UR7 ;  /* 0x00000007cd0e7c20 */ /* 0x000fe20008400000 */
[----:B------:R-:W-:-:S02]  /*6440*/  FMNMX R10, R10, R7, !PT ;  /* 0x000000070a0a7209 */ /* 0x000fc40007800000 */
[----:B------:R-:W-:-:S04]  /*6450*/  FMNMX R13, R12, R13, !PT ;  /* 0x0000000d0c0d7209 */ /* 0x000fc80007800000 */
[----:B------:R-:W-:Y:S01]  /*6460*/  FMNMX R14, R14, R13, !PT ;  /* 0x0000000d0e0e7209 */ /* 0x000fe20007800000 */
[----:B------:R-:W-:Y:S01]  /*6470*/  FFMA R13, R187, UR7, -R10 ;  /* 0x00000007bb0d7c23 */ /* 0x000fe2000800080a */
[----:B------:R-:W-:Y:S01]  /*6480*/  FMUL R187, R208, UR7 ;  /* 0x00000007d0bb7c20 */ /* 0x000fe20008400000 */
[----:B------:R-:W-:Y:S01]  /*6490*/  FMUL R15, R209, UR7 ;  /* 0x00000007d10f7c20 */ /* 0x000fe20008400000 */
[----:B------:R-:W-:-:S03]  /*64a0*/  FMUL R16, R212, UR7 ;  /* 0x00000007d4107c20 */ /* 0x000fc60008400000 */
[----:B------:R-:W-:Y:S01]  /*64b0*/  FMNMX R187, R187, R14, !PT ;  /* 0x0000000ebbbb7209 */ /* 0x000fe20007800000 */
[----:B------:R-:W-:-:S03]  /*64c0*/  FMUL R18, R213, UR7 ;  /* 0x00000007d5127c20 */ /* 0x000fc60008400000 */
[----:B------:R-:W-:-:S04]  /*64d0*/  FMNMX R187, R15, R187, !PT ;  /* 0x000000bb0fbb7209 */ /* 0x000fc80007800000 */
[----:B------:R-:W-:-:S04]  /*64e0*/  FMNMX R187, R16, R187, !PT ;  /* 0x000000bb10bb7209 */ /* 0x000fc80007800000 */
[----:B------:R-:W-:-:S05]  /*64f0*/  FMNMX R187, R18, R187, !PT ;  /* 0x000000bb12bb7209 */ /* 0x000fca0007800000 */
[----:B------:R-:W1:Y:S01]  /*6500*/  SHFL.BFLY PT, R21, R187, 0x2, 0x1f ;  /* 0x0c401f00bb157f89 */ /* 0x000e6200000e0000 */
[----:B------:R-:W-:Y:S01]  /*6510*/  FMUL R22, R162, UR7 ;  /* 0x00000007a2167c20 */ /* 0x000fe20008400000 */
[----:B------:R-:W-:Y:S01]  /*6520*/  FFMA R15, R191, UR7, -R10 ;  /* 0x00000007bf0f7c23 */ /* 0x000fe2000800080a */
[----:B------:R-:W-:-:S03]  /*6530*/  FMUL R23, R163, UR7 ;  /* 0x00000007a3177c20 */ /* 0x000fc60008400000 */
[----:B------:R-:W-:Y:S01]  /*6540*/  FMNMX R22, R22, R17, !PT ;  /* 0x0000001116167209 */ /* 0x000fe20007800000 */
[--C-:B------:R-:W-:Y:S01]  /*6550*/  FFMA R18, R195, UR7, -R10.reuse ;  /* 0x00000007c3127c23 */ /* 0x100fe2000800080a */
[--C-:B------:R-:W-:Y:S02]  /*6560*/  FFMA R12, R186, UR7, -R10.reuse ;  /* 0x00000007ba0c7c23 */ /* 0x100fe4000800080a */
[----:B------:R-:W-:Y:S01]  /*6570*/  FMNMX R22, R23, R22, !PT ;  /* 0x0000001617167209 */ /* 0x000fe20007800000 */
[----:B------:R-:W-:Y:S01]  /*6580*/  FMUL R23, R166, UR7 ;  /* 0x00000007a6177c20 */ /* 0x000fe20008400000 */
[----:B------:R-:W-:Y:S01]  /*6590*/  FFMA R16, R194, UR7, -R10 ;  /* 0x00000007c2107c23 */ /* 0x000fe2000800080a */
[----:B-1----:R-:W-:-:S05]  /*65a0*/  FMNMX R187, R187, R21, !PT ;  /* 0x00000015bbbb7209 */ /* 0x002fca0007800000 */
[----:B------:R-:W1:Y:S01]  /*65b0*/  SHFL.BFLY PT, R191, R187, 0x1, 0x1f ;  /* 0x0c201f00bbbf7f89 */ /* 0x000e6200000e0000 */
[----:B------:R-:W-:Y:S01]  /*65c0*/  FMUL R194, R152, UR7 ;  /* 0x0000000798c27c20 */ /* 0x000fe20008400000 */
[----:B------:R-:W-:Y:S01]  /*65d0*/  FMUL R186, R153, UR7 ;  /* 0x0000000799ba7c20 */ /* 0x000fe20008400000 */
[--C-:B------:R-:W-:Y:S01]  /*65e0*/  FFMA R14, R190, UR7, -R10.reuse ;  /* 0x00000007be0e7c23 */ /* 0x100fe2000800080a */
[----:B------:R-:W-:Y:S01]  /*65f0*/  FMUL R18, R18, 1.4426950216293334961 ;  /* 0x3fb8aa3b12127820 */ /* 0x000fe20000400000 */
[----:B------:R-:W-:Y:S01]  /*6600*/  FMUL R190, R167, UR7 ;  /* 0x00000007a7be7c20 */ /* 0x000fe20008400000 */
[----:B------:R-:W-:Y:S01]  /*6610*/  FFMA R198, R198, UR7, -R10 ;  /* 0x00000007c6c67c23 */ /* 0x000fe2000800080a */
[----:B------:R-:W-:Y:S01]  /*6620*/  FMNMX R22, R23, R22, !PT ;  /* 0x0000001617167209 */ /* 0x000fe20007800000 */
[----:B------:R5:W-:Y:S01]  /*6630*/  MUFU.EX2 R17, R18 ;  /* 0x0000001200117308 */ /* 0x000be20000000800 */
[----:B------:R-:W-:Y:S01]  /*6640*/  FMNMX R194, R194, R186, !PT ;  /* 0x000000bac2c27209 */ /* 0x000fe20007800000 */
[----:B------:R-:W-:Y:S01]  /*6650*/  FMUL R186, R170, UR7 ;  /* 0x00000007aaba7c20 */ /* 0x000fe20008400000 */
[----:B------:R-:W-:Y:S01]  /*6660*/  FMNMX R190, R190, R22, !PT ;  /* 0x00000016bebe7209 */ /* 0x000fe20007800000 */
[----:B------:R-:W-:Y:S01]  /*6670*/  FMUL R195, R171, UR7 ;  /* 0x00000007abc37c20 */ /* 0x000fe20008400000 */
[----:B-----5:R-:W-:Y:S01]  /*6680*/  FMUL R18, R198, 1.4426950216293334961 ;  /* 0x3fb8aa3bc6127820 */ /* 0x020fe20000400000 */
[----:B------:R-:W-:Y:S01]  /*6690*/  FMUL R198, R156, UR7 ;  /* 0x000000079cc67c20 */ /* 0x000fe20008400000 */
[----:B------:R-:W-:-:S04]  /*66a0*/  FMNMX R190, R186, R190, !PT ;  /* 0x000000bebabe7209 */ /* 0x000fc80007800000 */
[----:B------:R-:W-:Y:S01]  /*66b0*/  FMNMX R194, R198, R194, !PT ;  /* 0x000000c2c6c27209 */ /* 0x000fe20007800000 */
[----:B------:R-:W-:Y:S01]  /*66c0*/  FMUL R198, R174, UR7 ;  /* 0x00000007aec67c20 */ /* 0x000fe20008400000 */
[----:B------:R-:W-:Y:S02]  /*66d0*/  FMNMX R195, R195, R190, !PT ;  /* 0x000000bec3c37209 */ /* 0x000fe40007800000 */
[----:B-1----:R-:W-:Y:S02]  /*66e0*/  FMNMX R187, R187, R191, !PT ;  /* 0x000000bfbbbb7209 */ /* 0x002fe40007800000 */
[----:B------:R-:W-:Y:S01]  /*66f0*/  FMNMX R195, R198, R195, !PT ;  /* 0x000000c3c6c37209 */ /* 0x000fe20007800000 */
[----:B------:R-:W-:Y:S01]  /*6700*/  FMUL R198, R175, UR7 ;  /* 0x00000007afc67c20 */ /* 0x000fe20008400000 */
[----:B------:R-:W-:Y:S01]  /*6710*/  FMNMX R187, R187, R5, !PT ;  /* 0x00000005bbbb7209 */ /* 0x000fe20007800000 */
[----:B------:R-:W-:Y:S01]  /*6720*/  FFMA R19, R199, UR7, -R10 ;  /* 0x00000007c7137c23 */ /* 0x000fe2000800080a */
[----:B------:R-:W-:-:S02]  /*6730*/  FMUL R199, R178, UR7 ;  /* 0x00000007b2c77c20 */ /* 0x000fc40008400000 */
[----:B------:R-:W-:Y:S01]  /*6740*/  FMNMX R195, R198, R195, !PT ;  /* 0x000000c3c6c37209 */ /* 0x000fe20007800000 */
[----:B------:R-:W-:-:S04]  /*6750*/  FFMA R198, R184, UR7, -R187 ;  /* 0x00000007b8c67c23 */ /* 0x000fc800080008bb */
[----:B------:R-:W-:Y:S01]  /*6760*/  FMUL R198, R198, 1.4426950216293334961 ;  /* 0x3fb8aa3bc6c67820 */ /* 0x000fe20000400000 */
[----:B------:R-:W-:Y:S01]  /*6770*/  FMNMX R195, R199, R195, !PT ;  /* 0x000000c3c7c37209 */ /* 0x000fe20007800000 */
[----:B------:R-:W-:Y:S02]  /*6780*/  FFMA R199, R185, UR7, -R187 ;  /* 0x00000007b9c77c23 */ /* 0x000fe400080008bb */
[----:B------:R1:W-:Y:S02]  /*6790*/  MUFU.EX2 R185, R198 ;  /* 0x000000c600b97308 */ /* 0x0003e40000000800 */
[----:B------:R-:W-:Y:S01]  /*67a0*/  FMUL R199, R199, 1.4426950216293334961 ;  /* 0x3fb8aa3bc7c77820 */ /* 0x000fe20000400000 */
[----:B-1----:R-:W-:-:S05]  /*67b0*/  FMUL R198, R179, UR7 ;  /* 0x00000007b3c67c20 */ /* 0x002fca0008400000 */
[----:B------:R-:W-:Y:S01]  /*67c0*/  FMNMX R195, R198, R195, !PT ;  /* 0x000000c3c6c37209 */ /* 0x000fe20007800000 */
[----:B------:R-:W-:Y:S02]  /*67d0*/  FFMA R198, R188, UR7, -R187 ;  /* 0x00000007bcc67c23 */ /* 0x000fe400080008bb */
[----:B------:R1:W-:Y:S02]  /*67e0*/  MUFU.EX2 R188, R199 ;  /* 0x000000c700bc7308 */ /* 0x0003e40000000800 */
[----:B------:R-:W-:Y:S01]  /*67f0*/  FMUL R198, R198, 1.4426950216293334961 ;  /* 0x3fb8aa3bc6c67820 */ /* 0x000fe20000400000 */
[----:B-1----:R-:W-:-:S05]  /*6800*/  FMUL R199, R182, UR7 ;  /* 0x00000007b6c77c20 */ /* 0x002fca0008400000 */
[----:B------:R-:W-:Y:S01]  /*6810*/  FMNMX R195, R199, R195, !PT ;  /* 0x000000c3c7c37209 */ /* 0x000fe20007800000 */
[--C-:B------:R-:W-:Y:S02]  /*6820*/  FFMA R199, R189, UR7, -R187.reuse ;  /* 0x00000007bdc77c23 */ /* 0x100fe400080008bb */
[----:B------:R1:W-:Y:S01]  /*6830*/  MUFU.EX2 R189, R198 ;  /* 0x000000c600bd7308 */ /* 0x0003e20000000800 */
[----:B------:R-:W-:Y:S01]  /*6840*/  FFMA R20, R202, UR7, -R10 ;  /* 0x00000007ca147c23 */ /* 0x000fe2000800080a */
[----:B------:R-:W-:Y:S01]  /*6850*/  FMUL R199, R199, 1.4426950216293334961 ;  /* 0x3fb8aa3bc7c77820 */ /* 0x000fe20000400000 */
[----:B------:R-:W-:Y:S01]  /*6860*/  FFMA R202, R192, UR7, -R187 ;  /* 0x00000007c0ca7c23 */ /* 0x000fe200080008bb */
[----:B-1----:R-:W-:-:S04]  /*6870*/  FMUL R198, R183, UR7 ;  /* 0x00000007b7c67c20 */ /* 0x002fc80008400000 */
[----:B------:R1:W-:Y:S01]  /*6880*/  MUFU.EX2 R192, R199 ;  /* 0x000000c700c07308 */ /* 0x0003e20000000800 */
[----:B------:R-:W-:Y:S01]  /*6890*/  FMNMX R198, R198, R195, !PT ;  /* 0x000000c3c6c67209 */ /* 0x000fe20007800000 */
[----:B------:R-:W-:Y:S01]  /*68a0*/  FMUL R195, R157, UR7 ;  /* 0x000000079dc37c20 */ /* 0x000fe20008400000 */
[----:B-1----:R-:W-:Y:S01]  /*68b0*/  FMUL R199, R202, 1.4426950216293334961 ;  /* 0x3fb8aa3bcac77820 */ /* 0x002fe20000400000 */
[----:B------:R-:W-:-:S03]  /*68c0*/  FFMA R202, R193, UR7, -R187 ;  /* 0x00000007c1ca7c23 */ /* 0x000fc600080008bb */
[----:B------:R-:W-:Y:S01]  /*68d0*/  FMNMX R195, R195, R194, !PT ;  /* 0x000000c2c3c37209 */ /* 0x000fe20007800000 */
[----:B------:R-:W-:Y:S02]  /*68e0*/  FMUL R194, R202, 1.4426950216293334961 ;  /* 0x3fb8aa3bcac27820 */ /* 0x000fe40000400000 */
[----:B------:R-:W1:Y:S01]  /*68f0*/  SHFL.BFLY PT, R202, R198, 0x2, 0x1f ;  /* 0x0c401f00c6ca7f89 */ /* 0x000e6200000e0000 */
[----:B------:R5:W-:Y:S01]  /*6900*/  MUFU.EX2 R193, R199 ;  /* 0x000000c700c17308 */ /* 0x000be20000000800 */
[----:B------:R-:W-:Y:S01]  /*6910*/  FFMA R203, R203, UR7, -R10 ;  /* 0x00000007cbcb7c23 */ /* 0x000fe2000800080a */
[----:B------:R-:W-:-:S03]  /*6920*/  FFMA R196, R196, UR7, -R187 ;  /* 0x00000007c4c47c23 */ /* 0x000fc600080008bb */
[----:B------:R-:W-:Y:S01]  /*6930*/  FMUL R203, R203, 1.4426950216293334961 ;  /* 0x3fb8aa3bcbcb7820 */ /* 0x000fe20000400000 */
[----:B-----5:R-:W-:-:S03]  /*6940*/  FMUL R199, R160, UR7 ;  /* 0x00000007a0c77c20 */ /* 0x020fc60008400000 */
[----:B------:R5:W-:Y:S02]  /*6950*/  MUFU.EX2 R21, R203 ;  /* 0x000000cb00157308 */ /* 0x000be40000000800 */
[----:B------:R-:W-:Y:S01]  /*6960*/  FMNMX R199, R199, R195, !PT ;  /* 0x000000c3c7c77209 */ /* 0x000fe20007800000 */
[----:B------:R-:W-:Y:S01]  /*6970*/  FMUL R195, R196, 1.4426950216293334961 ;  /* 0x3fb8aa3bc4c37820 */ /* 0x000fe20000400000 */
[----:B------:R-:W-:Y:S01]  /*6980*/  FMUL R196, R161, UR7 ;  /* 0x00000007a1c47c20 */ /* 0x000fe20008400000 */
[----:B------:R-:W-:Y:S01]  /*6990*/  FFMA R197, R197, UR7, -R187 ;  /* 0x00000007c5c57c23 */ /* 0x000fe200080008bb */
[----:B-1----:R-:W-:-:S03]  /*69a0*/  FMNMX R202, R198, R202, !PT ;  /* 0x000000cac6ca7209 */ /* 0x002fc60007800000 */
[----:B------:R-:W-:Y:S02]  /*69b0*/  FMNMX R199, R196, R199, !PT ;  /* 0x000000c7c4c77209 */ /* 0x000fe40007800000 */
[----:B-----5:R-:W1:Y:S01]  /*69c0*/  SHFL.BFLY PT, R203, R202, 0x1, 0x1f ;  /* 0x0c201f00cacb7f89 */ /* 0x020e6200000e0000 */
[----:B------:R-:W-:Y:S01]  /*69d0*/  FMUL R196, R197, 1.4426950216293334961 ;  /* 0x3fb8aa3bc5c47820 */ /* 0x000fe20000400000 */
[----:B------:R-:W-:Y:S01]  /*69e0*/  FMUL R197, R164, UR7 ;  /* 0x00000007a4c57c20 */ /* 0x000fe20008400000 */
[----:B------:R-:W-:-:S04]  /*69f0*/  FFMA R200, R200, UR7, -R187 ;  /* 0x00000007c8c87c23 */ /* 0x000fc800080008bb */
[----:B------:R-:W-:Y:S01]  /*6a00*/  FMNMX R199, R197, R199, !PT ;  /* 0x000000c7c5c77209 */ /* 0x000fe20007800000 */
[----:B------:R-:W-:Y:S01]  /*6a10*/  FMUL R197, R200, 1.4426950216293334961 ;  /* 0x3fb8aa3bc8c57820 */ /* 0x000fe20000400000 */
[----:B------:R-:W-:Y:S01]  /*6a20*/  FMUL R200, R165, UR7 ;  /* 0x00000007a5c87c20 */ /* 0x000fe20008400000 */
[--C-:B------:R-:W-:Y:S01]  /*6a30*/  FFMA R198, R201, UR7, -R187.reuse ;  /* 0x00000007c9c67c23 */ /* 0x100fe200080008bb */
[--C-:B------:R-:W-:Y:S01]  /*6a40*/  FFMA R204, R204, UR7, -R187.reuse ;  /* 0x00000007cccc7c23 */ /* 0x100fe200080008bb */
[----:B------:R-:W-:Y:S02]  /*6a50*/  FMUL R201, R168, UR7 ;  /* 0x00000007a8c97c20 */ /* 0x000fe40008400000 */
[----:B------:R-:W-:Y:S01]  /*6a60*/  FMNMX R200, R200, R199, !PT ;  /* 0x000000c7c8c87209 */ /* 0x000fe20007800000 */
[----:B------:R-:W-:Y:S01]  /*6a70*/  FMUL R199, R204, 1.4426950216293334961 ;  /* 0x3fb8aa3bccc77820 */ /* 0x000fe20000400000 */
[----:B------:R-:W-:Y:S01]  /*6a80*/  FFMA R205, R205, UR7, -R187 ;  /* 0x00000007cdcd7c23 */ /* 0x000fe200080008bb */
[----:B------:R-:W-:Y:S01]  /*6a90*/  FMUL R204, R169, UR7 ;  /* 0x00000007a9cc7c20 */ /* 0x000fe20008400000 */
[----:B------:R-:W-:Y:S01]  /*6aa0*/  FMNMX R201, R201, R200, !PT ;  /* 0x000000c8c9c97209 */ /* 0x000fe20007800000 */
[--C-:B------:R-:W-:Y:S01]  /*6ab0*/  FFMA R23, R206, UR7, -R10.reuse ;  /* 0x00000007ce177c23 */ /* 0x100fe2000800080a */
[----:B------:R-:W-:Y:S01]  /*6ac0*/  FMUL R200, R205, 1.4426950216293334961 ;  /* 0x3fb8aa3bcdc87820 */ /* 0x000fe20000400000 */
[----:B------:R-:W-:Y:S01]  /*6ad0*/  FMUL R205, R172, UR7 ;  /* 0x00000007accd7c20 */ /* 0x000fe20008400000 */
[----:B------:R-:W-:Y:S01]  /*6ae0*/  FMNMX R204, R204, R201, !PT ;  /* 0x000000c9cccc7209 */ /* 0x000fe20007800000 */
[----:B------:R-:W-:Y:S01]  /*6af0*/  FMUL R23, R23, 1.4426950216293334961 ;  /* 0x3fb8aa3b17177820 */ /* 0x000fe20000400000 */
[----:B-1----:R-:W-:Y:S01]  /*6b00*/  FMNMX R203, R202, R203, !PT ;  /* 0x000000cbcacb7209 */ /* 0x002fe20007800000 */
[----:B------:R-:W-:Y:S01]  /*6b10*/  FFMA R207, R207, UR7, -R10 ;  /* 0x00000007cfcf7c23 */ /* 0x000fe2000800080a */
[----:B------:R-:W-:Y:S01]  /*6b20*/  FMUL R206, R173, UR7 ;  /* 0x00000007adce7c20 */ /* 0x000fe20008400000 */
[----:B------:R-:W-:Y:S01]  /*6b30*/  FMNMX R204, R205, R204, !PT ;  /* 0x000000cccdcc7209 */ /* 0x000fe20007800000 */
[----:B------:R1:W-:Y:S01]  /*6b40*/  MUFU.EX2 R22, R23 ;  /* 0x0000001700167308 */ /* 0x0003e20000000800 */
[----:B------:R-:W-:-:S02]  /*6b50*/  FMNMX R203, R203, R9, !PT ;  /* 0x00000009cbcb7209 */ /* 0x000fc40007800000 */
[----:B------:R-:W-:-:S03]  /*6b60*/  FMNMX R206, R206, R204, !PT ;  /* 0x000000cccece7209 */ /* 0x000fc60007800000 */
[--C-:B------:R-:W-:Y:S01]  /*6b70*/  FFMA R154, R154, UR7, -R203.reuse ;  /* 0x000000079a9a7c23 */ /* 0x100fe200080008cb */
[----:B-1----:R-:W-:Y:S01]  /*6b80*/  FMUL R23, R207, 1.4426950216293334961 ;  /* 0x3fb8aa3bcf177820 */ /* 0x002fe20000400000 */
[----:B------:R-:W-:Y:S01]  /*6b90*/  FMUL R207, R176, UR7 ;  /* 0x00000007b0cf7c20 */ /* 0x000fe20008400000 */
[----:B------:R-:W-:-:S04]  /*6ba0*/  FFMA R155, R155, UR7, -R203 ;  /* 0x000000079b9b7c23 */ /* 0x000fc800080008cb */
[----:B------:R-:W-:Y:S01]  /*6bb0*/  FMNMX R207, R207, R206, !PT ;  /* 0x000000cecfcf7209 */ /* 0x000fe20007800000 */
[----:B------:R-:W-:Y:S01]  /*6bc0*/  FMUL R206, R154, 1.4426950216293334961 ;  /* 0x3fb8aa3b9ace7820 */ /* 0x000fe20000400000 */
[----:B------:R-:W-:Y:S01]  /*6bd0*/  FMUL R154, R177, UR7 ;  /* 0x00000007b19a7c20 */ /* 0x000fe20008400000 */
[----:B0-----:R-:W0:Y:S04]  /*6be0*/  S2R R223, SR_TID.X ;  /* 0x0000000000df7919 */ /* 0x001e280000002100 */
[----:B------:R-:W-:Y:S01]  /*6bf0*/  FMNMX R154, R154, R207, !PT ;  /* 0x000000cf9a9a7209 */ /* 0x000fe20007800000 */
[----:B------:R-:W-:Y:S01]  /*6c00*/  FMUL R207, R155, 1.4426950216293334961 ;  /* 0x3fb8aa3b9bcf7820 */ /* 0x000fe20000400000 */
[----:B------:R-:W-:Y:S01]  /*6c10*/  FMUL R155, R180, UR7 ;  /* 0x00000007b49b7c20 */ /* 0x000fe20008400000 */
[----:B------:R-:W-:-:S04]  /*6c20*/  FFMA R158, R158, UR7, -R203 ;  /* 0x000000079e9e7c23 */ /* 0x000fc800080008cb */
[----:B------:R-:W-:Y:S01]  /*6c30*/  FMNMX R154, R155, R154, !PT ;  /* 0x0000009a9b9a7209 */ /* 0x000fe20007800000 */
[----:B------:R-:W-:Y:S01]  /*6c40*/  FMUL R155, R181, UR7 ;  /* 0x00000007b59b7c20 */ /* 0x000fe20008400000 */
[----:B------:R-:W-:Y:S01]  /*6c50*/  FFMA R208, R208, UR7, -R187 ;  /* 0x00000007d0d07c23 */ /* 0x000fe200080008bb */
[----:B------:R-:W-:-:S03]  /*6c60*/  FMUL R158, R158, 1.4426950216293334961 ;  /* 0x3fb8aa3b9e9e7820 */ /* 0x000fc60000400000 */
[----:B------:R-:W-:Y:S01]  /*6c70*/  FMNMX R154, R155, R154, !PT ;  /* 0x0000009a9b9a7209 */ /* 0x000fe20007800000 */
[----:B------:R-:W-:Y:S02]  /*6c80*/  FMUL R201, R208, 1.4426950216293334961 ;  /* 0x3fb8aa3bd0c97820 */ /* 0x000fe40000400000 */
[----:B------:R1:W-:Y:S01]  /*6c90*/  MUFU.EX2 R208, R158 ;  /* 0x0000009e00d07308 */ /* 0x0003e20000000800 */
[----:B------:R-:W-:Y:S01]  /*6ca0*/  FFMA R209, R209, UR7, -R187 ;  /* 0x00000007d1d17c23 */ /* 0x000fe200080008bb */
[----:B-1----:R-:W1:Y:S01]  /*6cb0*/  SHFL.BFLY PT, R158, R154, 0x2, 0x1f ;  /* 0x0c401f009a9e7f89 */ /* 0x002e6200000e0000 */
[----:B------:R-:W-:Y:S02]  /*6cc0*/  FFMA R159, R159, UR7, -R203 ;  /* 0x000000079f9f7c23 */ /* 0x000fe400080008cb */
[----:B------:R-:W-:Y:S01]  /*6cd0*/  FMUL R209, R209, 1.4426950216293334961 ;  /* 0x3fb8aa3bd1d17820 */ /* 0x000fe20000400000 */
[----:B------:R-:W-:Y:S01]  /*6ce0*/  FFMA R210, R210, UR7, -R10 ;  /* 0x00000007d2d27c23 */ /* 0x000fe2000800080a */
[----:B------:R-:W-:-:S02]  /*6cf0*/  FMUL R159, R159, 1.4426950216293334961 ;  /* 0x3fb8aa3b9f9f7820 */ /* 0x000fc40000400000 */
[----:B------:R-:W-:Y:S01]  /*6d00*/  MUFU.EX2 R202, R209 ;  /* 0x000000d100ca7308 */ /* 0x000fe20000000800 */
[----:B------:R-:W-:Y:S01]  /*6d10*/  FMUL R186, R210, 1.4426950216293334961 ;  /* 0x3fb8aa3bd2ba7820 */ /* 0x000fe20000400000 */
[--C-:B------:R-:W-:Y:S01]  /*6d20*/  FFMA R163, R163, UR7, -R203.reuse ;  /* 0x00000007a3a37c23 */ /* 0x100fe200080008cb */
[--C-:B------:R-:W-:Y:S01]  /*6d30*/  FFMA R210, R162, UR7, -R203.reuse ;  /* 0x00000007a2d27c23 */ /* 0x100fe200080008cb */
[----:B------:R-:W-:Y:S01]  /*6d40*/  FMUL R12, R12, 1.4426950216293334961 ;  /* 0x3fb8aa3b0c0c7820 */ /* 0x000fe20000400000 */
[----:B------:R-:W-:Y:S01]  /*6d50*/  FMUL R13, R13, 1.4426950216293334961 ;  /* 0x3fb8aa3b0d0d7820 */ /* 0x000fe20000400000 */
[----:B------:R-:W-:Y:S01]  /*6d60*/  FMUL R14, R14, 1.4426950216293334961 ;  /* 0x3fb8aa3b0e0e7820 */ /* 0x000fe20000400000 */
[----:B------:R-:W-:Y:S01]  /*6d70*/  FMUL R15, R15, 1.4426950216293334961 ;  /* 0x3fb8aa3b0f0f7820 */ /* 0x000fe20000400000 */
[----:B------:R5:W-:Y:S01]  /*6d80*/  MUFU.EX2 R209, R159 ;  /* 0x0000009f00d17308 */ /* 0x000be20000000800 */
[----:B------:R-:W-:Y:S01]  /*6d90*/  FFMA R211, R211, UR7, -R10 ;  /* 0x00000007d3d37c23 */ /* 0x000fe2000800080a */
[----:B------:R-:W-:Y:S01]  /*6da0*/  FFMA R162, R167, UR7, -R203 ;  /* 0x00000007a7a27c23 */ /* 0x000fe200080008cb */
[----:B0-----:R-:W-:Y:S01]  /*6db0*/  LOP3.LUT R155, R223, 0x1c, RZ, 0xc0, !PT ;  /* 0x0000001cdf9b7812 */ /* 0x001fe200078ec0ff */
[----:B------:R-:W-:Y:S01]  /*6dc0*/  FMUL R163, R163, 1.4426950216293334961 ;  /* 0x3fb8aa3ba3a37820 */ /* 0x000fe20000400000 */
[----:B-----5:R-:W-:Y:S01]  /*6dd0*/  LOP3.LUT R159, R223, 0x1, RZ, 0xc0, !PT ;  /* 0x00000001df9f7812 */ /* 0x020fe200078ec0ff */
[----:B------:R-:W-:Y:S01]  /*6de0*/  FMUL R162, R162, 1.4426950216293334961 ;  /* 0x3fb8aa3ba2a27820 */ /* 0x000fe20000400000 */
[----:B------:R-:W-:Y:S01]  /*6df0*/  FMUL R190, R211, 1.4426950216293334961 ;  /* 0x3fb8aa3bd3be7820 */ /* 0x000fe20000400000 */
[----:B------:R-:W-:Y:S02]  /*6e00*/  MUFU.EX2 R12, R12 ;  /* 0x0000000c000c7308 */ /* 0x000fe40000000800 */
[----:B------:R-:W-:-:S02]  /*6e10*/  IMAD R155, R159, 0x2, R155 ;  /* 0x000000029f9b7824 */ /* 0x000fc400078e029b */
[----:B------:R-:W-:Y:S01]  /*6e20*/  FFMA R159, R170, UR7, -R203 ;  /* 0x00000007aa9f7c23 */ /* 0x000fe200080008cb */
[----:B------:R-:W-:-:S03]  /*6e30*/  FMUL R16, R16, 1.4426950216293334961 ;  /* 0x3fb8aa3b10107820 */ /* 0x000fc60000400000 */
[----:B------:R-:W-:Y:S01]  /*6e40*/  MUFU.EX2 R13, R13 ;  /* 0x0000000d000d7308 */ /* 0x000fe20000000800 */
[----:B------:R-:W-:Y:S01]  /*6e50*/  FMUL R19, R19, 1.4426950216293334961 ;  /* 0x3fb8aa3b13137820 */ /* 0x000fe20000400000 */
[----:B------:R-:W-:-:S06]  /*6e60*/  FMUL R159, R159, 1.4426950216293334961 ;  /* 0x3fb8aa3b9f9f7820 */ /* 0x000fcc0000400000 */
[----:B------:R-:W-:Y:S08]  /*6e70*/  MUFU.EX2 R14, R14 ;  /* 0x0000000e000e7308 */ /* 0x000ff00000000800 */
[----:B------:R-:W0:Y:S08]  /*6e80*/  MUFU.EX2 R15, R15 ;  /* 0x0000000f000f7308 */ /* 0x000e300000000800 */
[----:B------:R1:W-:Y:S01]  /*6e90*/  MUFU.EX2 R211, R163 ;  /* 0x000000a300d37308 */ /* 0x0003e20000000800 */
[----:B------:R-:W-:-:S07]  /*6ea0*/  FFMA R166, R166, UR7, -R203 ;  /* 0x00000007a6a67c23 */ /* 0x000fce00080008cb */
[----:B------:R5:W-:Y:S01]  /*6eb0*/  MUFU.EX2 R170, R162 ;  /* 0x000000a200aa7308 */ /* 0x000be20000000800 */
[----:B-1----:R-:W-:Y:S01]  /*6ec0*/  FMNMX R163, R154, R158, !PT ;  /* 0x0000009e9aa37209 */ /* 0x002fe20007800000 */
[--C-:B------:R-:W-:Y:S01]  /*6ed0*/  FFMA R154, R171, UR7, -R203.reuse ;  /* 0x00000007ab9a7c23 */ /* 0x100fe200080008cb */
[----:B------:R-:W-:-:S03]  /*6ee0*/  FFMA R158, R174, UR7, -R203 ;  /* 0x00000007ae9e7c23 */ /* 0x000fc600080008cb */
[----:B------:R-:W-:Y:S01]  /*6ef0*/  FMUL R154, R154, 1.4426950216293334961 ;  /* 0x3fb8aa3b9a9a7820 */ /* 0x000fe20000400000 */
[----:B-----5:R-:W-:Y:S01]  /*6f00*/  SHF.R.U32.HI R162, RZ, 0x1, R223 ;  /* 0x00000001ffa27819 */ /* 0x020fe200000116df */
[----:B------:R1:W-:Y:S03]  /*6f10*/  MUFU.EX2 R171, R159 ;  /* 0x0000009f00ab7308 */ /* 0x0003e60000000800 */
[----:B------:R-:W-:Y:S01]  /*6f20*/  SGXT.U32 R162, R162, 0x1 ;  /* 0x00000001a2a2781a */ /* 0x000fe20000000000 */
[----:B------:R-:W-:-:S04]  /*6f30*/  FMUL R166, R166, 1.4426950216293334961 ;  /* 0x3fb8aa3ba6a67820 */ /* 0x000fc80000400000 */
[----:B------:R-:W5:Y:S01]  /*6f40*/  MUFU.EX2 R16, R16 ;  /* 0x0000001000107308 */ /* 0x000f620000000800 */
[----:B-1----:R-:W1:Y:S01]  /*6f50*/  SHFL.BFLY PT, R159, R163, 0x1, 0x1f ;  /* 0x0c201f00a39f7f89 */ /* 0x002e6200000e0000 */
[----:B------:R-:W-:-:S06]  /*6f60*/  FFMA R205, R212, UR7, -R187 ;  /* 0x00000007d4cd7c23 */ /* 0x000fcc00080008bb */
[----:B------:R-:W-:Y:S08]  /*6f70*/  MUFU.EX2 R18, R18 ;  /* 0x0000001200127308 */ /* 0x000ff00000000800 */
[----:B------:R-:W2:Y:S08]  /*6f80*/  MUFU.EX2 R19, R19 ;  /* 0x0000001300137308 */ /* 0x000eb00000000800 */
[----:B------:R4:W-:Y:S01]  /*6f90*/  MUFU.EX2 R174, R154 ;  /* 0x0000009a00ae7308 */ /* 0x0009e20000000800 */
[----:B------:R-:W-:Y:S01]  /*6fa0*/  FMUL R205, R205, 1.4426950216293334961 ;  /* 0x3fb8aa3bcdcd7820 */ /* 0x000fe20000400000 */
[----:B----4-:R-:W-:Y:S01]  /*6fb0*/  LOP3.LUT R154, R155, R162, RZ, 0xfc, !PT ;  /* 0x000000a29b9a7212 */ /* 0x010fe200078efcff */
[----:B------:R-:W-:-:S05]  /*6fc0*/  FMUL R155, R158, 1.4426950216293334961 ;  /* 0x3fb8aa3b9e9b7820 */ /* 0x000fca0000400000 */
[----:B------:R-:W4:Y:S01]  /*6fd0*/  MUFU.EX2 R194, R194 ;  /* 0x000000c200c27308 */ /* 0x000f220000000800 */
[----:B------:R-:W-:Y:S01]  /*6fe0*/  FFMA R158, R175, UR7, -R203 ;  /* 0x00000007af9e7c23 */ /* 0x000fe200080008cb */
[----:B0-----:R-:W-:-:S06]  /*6ff0*/  F2FP.SATFINITE.E4M3.F32.PACK_AB_MERGE_C R162, R15, R14, RZ ;  /* 0x0000000e0fa2723e */ /* 0x001fcc00048070ff */
[----:B------:R-:W-:Y:S01]  /*7000*/  MUFU.EX2 R195, R195 ;  /* 0x000000c300c37308 */ /* 0x000fe20000000800 */
[----:B------:R-:W-:Y:S01]  /*7010*/  FFMA R213, R213, UR7, -R187 ;  /* 0x00000007d5d57c23 */ /* 0x000fe200080008bb */
[----:B------:R-:W-:-:S06]  /*7020*/  FMUL R158, R158, 1.4426950216293334961 ;  /* 0x3fb8aa3b9e9e7820 */ /* 0x000fcc0000400000 */
[----:B------:R-:W0:Y:S01]  /*7030*/  MUFU.EX2 R196, R196 ;  /* 0x000000c400c47308 */ /* 0x000e220000000800 */
[----:B------:R-:W-:-:S07]  /*7040*/  F2FP.SATFINITE.E4M3.F32.PACK_AB_MERGE_C R162, R192, R189, R162 ;  /* 0x000000bdc0a2723e */ /* 0x000fce00048070a2 */
[----:B------:R3:W-:Y:S08]  /*7050*/  MUFU.EX2 R175, R155 ;  /* 0x0000009b00af7308 */ /* 0x0007f00000000800 */
[----:B------:R5:W-:Y:S01]  /*7060*/  MUFU.EX2 R212, R166 ;  /* 0x000000a600d47308 */ /* 0x000be20000000800 */
[----:B---3--:R-:W-:-:S04]  /*7070*/  F2FP.SATFINITE.E4M3.F32.PACK_AB_MERGE_C R155, R13, R12, RZ ;  /* 0x0000000c0d9b723e */ /* 0x008fc800048070ff */
[----:B------:R-:W-:Y:S01]  /*7080*/  F2FP.SATFINITE.E4M3.F32.PACK_AB_MERGE_C R155, R188, R185, R155 ;  /* 0x000000b9bc9b723e */ /* 0x000fe2000480709b */
[----:B-----5:R-:W-:Y:S02]  /*7090*/  FFMA R166, R178, UR7, -R203 ;  /* 0x00000007b2a67c23 */ /* 0x020fe400080008cb */
[----:B------:R3:W-:Y:S02]  /*70a0*/  MUFU.EX2 R204, R205 ;  /* 0x000000cd00cc7308 */ /* 0x0007e40000000800 */
[----:B------:R-:W-:-:S06]  /*70b0*/  FMUL R166, R166, 1.4426950216293334961 ;  /* 0x3fb8aa3ba6a67820 */ /* 0x000fcc0000400000 */
[----:B------:R5:W-:Y:S01]  /*70c0*/  MUFU.EX2 R178, R158 ;  /* 0x0000009e00b27308 */ /* 0x000be20000000800 */
[----:B---3--:R-:W-:Y:S01]  /*70d0*/  FMUL R205, R213, 1.4426950216293334961 ;  /* 0x3fb8aa3bd5cd7820 */ /* 0x008fe20000400000 */
[----:B------:R-:W-:-:S06]  /*70e0*/  FFMA R213, R179, UR7, -R203 ;  /* 0x00000007b3d57c23 */ /* 0x000fcc00080008cb */
[----:B------:R2:W-:Y:S01]  /*70f0*/  MUFU.EX2 R179, R166 ;  /* 0x000000a600b37308 */ /* 0x0005e20000000800 */
[----:B-----5:R-:W-:Y:S02]  /*7100*/  SEL R158, R155, R162, !P0 ;  /* 0x000000a29b9e7207 */ /* 0x020fe40004000000 */
[----:B------:R-:W-:Y:S02]  /*7110*/  SEL R155, R162, R155, !P0 ;  /* 0x0000009ba29b7207 */ /* 0x000fe40004000000 */
[----:B------:R-:W-:Y:S02]  /*7120*/  F2FP.SATFINITE.E4M3.F32.PACK_AB_MERGE_C R162, R17, R16, RZ ;  /* 0x0000001011a2723e */ /* 0x000fe400048070ff */
[----:B--2---:R-:W-:Y:S02]  /*7130*/  F2FP.SATFINITE.E4M3.F32.PACK_AB_MERGE_C R166, R19, R18, RZ ;  /* 0x0000001213a6723e */ /* 0x004fe400048070ff */
[----:B----4-:R-:W-:Y:S02]  /*7140*/  F2FP.SATFINITE.E4M3.F32.PACK_AB_MERGE_C R162, R194, R193, R162 ;  /* 0x000000c1c2a2723e */ /* 0x010fe400048070a2 */
[----:B0-----:R-:W-:Y:S01]  /*7150*/  F2FP.SATFINITE.E4M3.F32.PACK_AB_MERGE_C R166, R196, R195, R166 ;  /* 0x000000c3c4a6723e */ /* 0x001fe200048070a6 */
[----:B------:R-:W-:Y:S01]  /*7160*/  FFMA R182, R182, UR7, -R203 ;  /* 0x00000007b6b67c23 */ /* 0x000fe200080008cb */
[----:B-1----:R-:W-:-:S02]  /*7170*/  FMNMX R163, R163, R159, !PT ;  /* 0x0000009fa3a37209 */ /* 0x002fc40007800000 */
[----:B------:R-:W-:Y:S01]  /*7180*/  SEL R159, R162, R166, !P0 ;  /* 0x000000a6a29f7207 */ /* 0x000fe20004000000 */
[----:B------:R-:W-:Y:S01]  /*7190*/  FMUL R20, R20, 1.4426950216293334961 ;  /* 0x3fb8aa3b14147820 */ /* 0x000fe20000400000 */
[----:B------:R-:W-:Y:S01]  /*71a0*/  SEL R162, R166, R162, !P0 ;  /* 0x000000a2a6a27207 */ /* 0x000fe20004000000 */
[----:B------:R-:W-:Y:S01]  /*71b0*/  FMUL R166, R182, 1.4426950216293334961 ;  /* 0x3fb8aa3bb6a67820 */ /* 0x000fe20000400000 */
[----:B------:R-:W-:Y:S01]  /*71c0*/  FMNMX R182, R163, R8, !PT ;  /* 0x00000008a3b67209 */ /* 0x000fe20007800000 */
[----:B------:R-:W-:Y:S01]  /*71d0*/  FMUL R198, R198, 1.4426950216293334961 ;  /* 0x3fb8aa3bc6c67820 */ /* 0x000fe20000400000 */
[----:B------:R-:W0:Y:S03]  /*71e0*/  MUFU.EX2 R23, R23 ;  /* 0x0000001700177308 */ /* 0x000e260000000800 */
[--C-:B------:R-:W-:Y:S01]  /*71f0*/  FFMA R157, R157, UR7, -R182.reuse ;  /* 0x000000079d9d7c23 */ /* 0x100fe200080008b6 */
[----:B------:R-:W-:-:S04]  /*7200*/  FFMA R160, R160, UR7, -R182 ;  /* 0x00000007a0a07c23 */ /* 0x000fc800080008b6 */
[----:B------:R-:W1:Y:S01]  /*7210*/  MUFU.EX2 R20, R20 ;  /* 0x0000001400147308 */ /* 0x000e620000000800 */
[----:B------:R-:W-:Y:S01]  /*7220*/  FMUL R157, R157, 1.4426950216293334961 ;  /* 0x3fb8aa3b9d9d7820 */ /* 0x000fe20000400000 */
[----:B------:R-:W-:-:S06]  /*7230*/  FMUL R160, R160, 1.4426950216293334961 ;  /* 0x3fb8aa3ba0a07820 */ /* 0x000fcc0000400000 */
[----:B------:R-:W-:Y:S01]  /*7240*/  MUFU.EX2 R197, R197 ;  /* 0x000000c500c57308 */ /* 0x000fe20000000800 */
[----:B------:R-:W-:-:S07]  /*7250*/  FFMA R214, R214, UR7, -R10 ;  /* 0x00000007d6d67c23 */ /* 0x000fce000800080a */
[----:B------:R-:W-:Y:S08]  /*7260*/  MUFU.EX2 R198, R198 ;  /* 0x000000c600c67308 */ /* 0x000ff00000000800 */
[----:B------:R-:W-:Y:S08]  /*7270*/  MUFU.EX2 R199, R199 ;  /* 0x000000c700c77308 */ /* 0x000ff00000000800 */
[----:B------:R-:W2:Y:S01]  /*7280*/  MUFU.EX2 R200, R200 ;  /* 0x000000c800c87308 */ /* 0x000ea20000000800 */
[----:B------:R-:W-:Y:S01]  /*7290*/  FFMA R215, R215, UR7, -R10 ;  /* 0x00000007d7d77c23 */ /* 0x000fe2000800080a */
[----:B------:R-:W-:-:S06]  /*72a0*/  FMUL R191, R214, 1.4426950216293334961 ;  /* 0x3fb8aa3bd6bf7820 */ /* 0x000fcc0000400000 */
[----:B------:R3:W-:Y:S01]  /*72b0*/  MUFU.EX2 R218, R157 ;  /* 0x0000009d00da7308 */ /* 0x0007e20000000800 */
[----:B------:R-:W-:Y:S01]  /*72c0*/  FFMA R214, R183, UR7, -R203 ;  /* 0x00000007b7d67c23 */ /* 0x000fe200080008cb */
[----:B------:R-:W-:-:S06]  /*72d0*/  FMUL R215, R215, 1.4426950216293334961 ;  /* 0x3fb8aa3bd7d77820 */ /* 0x000fcc0000400000 */
[----:B------:R4:W-:Y:S01]  /*72e0*/  MUFU.EX2 R219, R160 ;  /* 0x000000a000db7308 */ /* 0x0009e20000000800 */
[----:B---3--:R-:W-:-:S04]  /*72f0*/  FFMA R157, R168, UR7, -R182 ;  /* 0x00000007a89d7c23 */ /* 0x008fc800080008b6 */
[----:B------:R-:W-:Y:S01]  /*7300*/  FMUL R157, R157, 1.4426950216293334961 ;  /* 0x3fb8aa3b9d9d7820 */ /* 0x000fe20000400000 */
[----:B----4-:R-:W-:Y:S02]  /*7310*/  FFMA R160, R169, UR7, -R182 ;  /* 0x00000007a9a07c23 */ /* 0x010fe400080008b6 */
[----:B------:R1:W-:Y:S01]  /*7320*/  MUFU.EX2 R183, R166 ;  /* 0x000000a600b77308 */ /* 0x0003e20000000800 */
[----:B0-----:R-:W-:Y:S01]  /*7330*/  F2FP.SATFINITE.E4M3.F32.PACK_AB_MERGE_C R167, R23, R22, RZ ;  /* 0x0000001617a7723e */ /* 0x001fe200048070ff */
[----:B------:R-:W-:-:S06]  /*7340*/  FMUL R160, R160, 1.4426950216293334961 ;  /* 0x3fb8aa3ba0a07820 */ /* 0x000fcc0000400000 */
[----:B------:R0:W-:Y:S01]  /*7350*/  MUFU.EX2 R169, R157 ;  /* 0x0000009d00a97308 */ /* 0x0001e20000000800 */
[----:B-1----:R-:W-:Y:S02]  /*7360*/  F2FP.SATFINITE.E4M3.F32.PACK_AB_MERGE_C R166, R21, R20, RZ ;  /* 0x0000001415a6723e */ /* 0x002fe400048070ff */
[----:B--2---:R-:W-:Y:S02]  /*7370*/  F2FP.SATFINITE.E4M3.F32.PACK_AB_MERGE_C R167, R200, R199, R167 ;  /* 0x000000c7c8a7723e */ /* 0x004fe400048070a7 */
[----:B------:R-:W-:Y:S01]  /*7380*/  F2FP.SATFINITE.E4M3.F32.PACK_AB_MERGE_C R166, R198, R197, R166 ;  /* 0x000000c5c6a6723e */ /* 0x000fe200048070a6 */
[--C-:B0-----:R-:W-:Y:S02]  /*7390*/  FFMA R157, R172, UR7, -R182.reuse ;  /* 0x00000007ac9d7c23 */ /* 0x101fe400080008b6 */
[----:B------:R-:W-:Y:S01]  /*73a0*/  MUFU.EX2 R186, R186 ;  /* 0x000000ba00ba7308 */ /* 0x000fe20000000800 */
[----:B------:R-:W-:Y:S01]  /*73b0*/  FFMA R216, R153, UR7, -R182 ;  /* 0x0000000799d87c23 */ /* 0x000fe200080008b6 */
[----:B------:R-:W-:-:S06]  /*73c0*/  FMUL R157, R157, 1.4426950216293334961 ;  /* 0x3fb8aa3b9d9d7820 */ /* 0x000fcc0000400000 */
[----:B------:R0:W-:Y:S01]  /*73d0*/  MUFU.EX2 R172, R160 ;  /* 0x000000a000ac7308 */ /* 0x0001e20000000800 */
[----:B------:R-:W-:-:S07]  /*73e0*/  SEL R163, R166, R167, !P0 ;  /* 0x000000a7a6a37207 */ /* 0x000fce0004000000 */
[----:B------:R-:W1:Y:S01]  /*73f0*/  MUFU.EX2 R190, R190 ;  /* 0x000000be00be7308 */ /* 0x000e620000000800 */
[----:B0-----:R-:W-:-:S07]  /*7400*/  FFMA R160, R173, UR7, -R182 ;  /* 0x00000007ada07c23 */ /* 0x001fce00080008b6 */
[----:B------:R-:W-:Y:S01]  /*7410*/  MUFU.EX2 R191, R191 ;  /* 0x000000bf00bf7308 */ /* 0x000fe20000000800 */
[----:B------:R-:W-:-:S07]  /*7420*/  FMUL R160, R160, 1.4426950216293334961 ;  /* 0x3fb8aa3ba0a07820 */ /* 0x000fce0000400000 */
[----:B------:R0:W2:Y:S01]  /*7430*/  MUFU.EX2 R184, R215 ;  /* 0x000000d700b87308 */ /* 0x0000a20000000800 */
[----:B------:R-:W-:-:S07]  /*7440*/  FMUL R216, R216, 1.4426950216293334961 ;  /* 0x3fb8aa3bd8d87820 */ /* 0x000fce0000400000 */
[----:B------:R-:W3:Y:S01]  /*7450*/  MUFU.EX2 R201, R201 ;  /* 0x000000c900c97308 */ /* 0x000ee20000000800 */
[--C-:B0-----:R-:W-:Y:S01]  /*7460*/  FFMA R215, R152, UR7, -R182.reuse ;  /* 0x0000000798d77c23 */ /* 0x101fe200080008b6 */
[----:B------:R-:W-:Y:S01]  /*7470*/  SEL R152, R167, R166, !P0 ;  /* 0x000000a6a7987207 */ /* 0x000fe20004000000 */
[----:B------:R-:W-:-:S05]  /*7480*/  FFMA R167, R156, UR7, -R182 ;  /* 0x000000079ca77c23 */ /* 0x000fca00080008b6 */
[----:B------:R-:W0:Y:S01]  /*7490*/  MUFU.EX2 R205, R205 ;  /* 0x000000cd00cd7308 */ /* 0x000e220000000800 */
[----:B------:R-:W-:Y:S01]  /*74a0*/  FMUL R215, R215, 1.4426950216293334961 ;  /* 0x3fb8aa3bd7d77820 */ /* 0x000fe20000400000 */
[----:B------:R-:W-:-:S06]  /*74b0*/  FMUL R167, R167, 1.4426950216293334961 ;  /* 0x3fb8aa3ba7a77820 */ /* 0x000fcc0000400000 */
[----:B------:R4:W-:Y:S01]  /*74c0*/  MUFU.EX2 R173, R157 ;  /* 0x0000009d00ad7308 */ /* 0x0009e20000000800 */
[----:B------:R-:W-:Y:S01]  /*74d0*/  FMUL R210, R210, 1.4426950216293334961 ;  /* 0x3fb8aa3bd2d27820 */ /* 0x000fe20000400000 */
[----:B----4-:R-:W-:-:S06]  /*74e0*/  FFMA R157, R176, UR7, -R182 ;  /* 0x00000007b09d7c23 */ /* 0x010fcc00080008b6 */
[----:B------:R4:W-:Y:S01]  /*74f0*/  MUFU.EX2 R176, R160 ;  /* 0x000000a000b07308 */ /* 0x0009e20000000800 */
[----:B------:R-:W-:-:S07]  /*7500*/  FMUL R157, R157, 1.4426950216293334961 ;  /* 0x3fb8aa3b9d9d7820 */ /* 0x000fce0000400000 */
[----:B------:R-:W-:Y:S01]  /*7510*/  MUFU.EX2 R206, R206 ;  /* 0x000000ce00ce7308 */ /* 0x000fe20000000800 */
[--C-:B----4-:R-:W-:Y:S01]  /*7520*/  FFMA R160, R177, UR7, -R182.reuse ;  /* 0x00000007b1a07c23 */ /* 0x110fe200080008b6 */
[----:B------:R-:W-:-:S03]  /*7530*/  FFMA R161, R161, UR7, -R182 ;  /* 0x00000007a1a17c23 */ /* 0x000fc600080008b6 */
[----:B------:R-:W-:-:S03]  /*7540*/  FMUL R160, R160, 1.4426950216293334961 ;  /* 0x3fb8aa3ba0a07820 */ /* 0x000fc60000400000 */
[----:B------:R-:W4:Y:S01]  /*7550*/  MUFU.EX2 R207, R207 ;  /* 0x000000cf00cf7308 */ /* 0x000f220000000800 */
[--C-:B------:R-:W-:Y:S01]  /*7560*/  FFMA R164, R164, UR7, -R182.reuse ;  /* 0x00000007a4a47c23 */ /* 0x100fe200080008b6 */
[----:B------:R-:W-:Y:S01]  /*7570*/  FFMA R165, R165, UR7, -R182 ;  /* 0x00000007a5a57c23 */ /* 0x000fe200080008b6 */
[----:B-1----:R-:W-:Y:S02]  /*7580*/  F2FP.SATFINITE.E4M3.F32.PACK_AB_MERGE_C R153, R190, R186, RZ ;  /* 0x000000babe99723e */ /* 0x002fe400048070ff */
[----:B--2---:R-:W-:-:S03]  /*7590*/  F2FP.SATFINITE.E4M3.F32.PACK_AB_MERGE_C R166, R184, R191, RZ ;  /* 0x000000bfb8a6723e */ /* 0x004fc600048070ff */
[----:B------:R-:W-:Y:S01]  /*75a0*/  MUFU.EX2 R215, R215 ;  /* 0x000000d700d77308 */ /* 0x000fe20000000800 */
[----:B------:R-:W-:Y:S01]  /*75b0*/  FMUL R161, R161, 1.4426950216293334961 ;  /* 0x3fb8aa3ba1a17820 */ /* 0x000fe20000400000 */
[----:B------:R-:W-:-:S06]  /*75c0*/  FMUL R164, R164, 1.4426950216293334961 ;  /* 0x3fb8aa3ba4a47820 */ /* 0x000fcc0000400000 */
[----:B------:R-:W1:Y:S01]  /*75d0*/  MUFU.EX2 R216, R216 ;  /* 0x000000d800d87308 */ /* 0x000e620000000800 */
[----:B------:R-:W-:-:S07]  /*75e0*/  FMUL R165, R165, 1.4426950216293334961 ;  /* 0x3fb8aa3ba5a57820 */ /* 0x000fce0000400000 */
[----:B------:R-:W-:Y:S01]  /*75f0*/  MUFU.EX2 R217, R167 ;  /* 0x000000a700d97308 */ /* 0x000fe20000000800 */
[----:B---3--:R-:W-:-:S07]  /*7600*/  F2FP.SATFINITE.E4M3.F32.PACK_AB_MERGE_C R153, R202, R201, R153 ;  /* 0x000000c9ca99723e */ /* 0x008fce0004807099 */
[----:B------:R2:W-:Y:S01]  /*7610*/  MUFU.EX2 R177, R157 ;  /* 0x0000009d00b17308 */ /* 0x0005e20000000800 */
[----:B0-----:R-:W-:Y:S01]  /*7620*/  F2FP.SATFINITE.E4M3.F32.PACK_AB_MERGE_C R166, R205, R204, R166 ;  /* 0x000000cccda6723e */ /* 0x001fe200048070a6 */
[----:B------:R0:W-:Y:S01]  /*7630*/  STS.U8 [R11+UR19+0x8100], R224 ;  /* 0x008100e00b007988 */ /* 0x0001e20008000013 */
[----:B--2---:R-:W-:-:S05]  /*7640*/  FFMA R157, R180, UR7, -R182 ;  /* 0x00000007b49d7c23 */ /* 0x004fca00080008b6 */
[----:B------:R2:W-:Y:S01]  /*7650*/  MUFU.EX2 R180, R160 ;  /* 0x000000a000b47308 */ /* 0x0005e20000000800 */
[----:B------:R-:W-:Y:S01]  /*7660*/  FMUL R213, R213, 1.4426950216293334961 ;  /* 0x3fb8aa3bd5d57820 */ /* 0x000fe20000400000 */
[----:B------:R-:W-:Y:S01]  /*7670*/  FMUL R214, R214, 1.4426950216293334961 ;  /* 0x3fb8aa3bd6d67820 */ /* 0x000fe20000400000 */
[----:B--2---:R-:W-:-:S05]  /*7680*/  FFMA R160, R181, UR7, -R182 ;  /* 0x00000007b5a07c23 */ /* 0x004fca00080008b6 */
[----:B------:R-:W2:Y:S01]  /*7690*/  MUFU.EX2 R210, R210 ;  /* 0x000000d200d27308 */ /* 0x000ea20000000800 */
[----:B------:R-:W-:Y:S01]  /*76a0*/  FMUL R160, R160, 1.4426950216293334961 ;  /* 0x3fb8aa3ba0a07820 */ /* 0x000fe20000400000 */
[----:B------:R-:W-:Y:S01]  /*76b0*/  SEL R156, R153, R166, !P0 ;  /* 0x000000a6999c7207 */ /* 0x000fe20004000000 */
[----:B------:R-:W-:Y:S01]  /*76c0*/  STS.U8 [R11+UR19+0x8300], R226 ;  /* 0x008300e20b007988 */ /* 0x000fe20008000013 */
[----:B------:R-:W-:-:S04]  /*76d0*/  SEL R153, R166, R153, !P0 ;  /* 0x00000099a6997207 */ /* 0x000fc80004000000 */
[----:B------:R-:W3:Y:S01]  /*76e0*/  MUFU.EX2 R223, R161 ;  /* 0x000000a100df7308 */ /* 0x000ee20000000800 */
[----:B------:R5:W-:Y:S01]  /*76f0*/  STS.U8 [R11+UR19+0x8500], R228 ;  /* 0x008500e40b007988 */ /* 0x000be20008000013 */
[----:B----4-:R-:W-:-:S03]  /*7700*/  F2FP.SATFINITE.E4M3.F32.PACK_AB_MERGE_C R166, R207, R206, RZ ;  /* 0x000000cecfa6723e */ /* 0x010fc600048070ff */
[----:B------:R-:W-:Y:S03]  /*7710*/  STS.U8 [R11+UR19+0x8700], R230 ;  /* 0x008700e60b007988 */ /* 0x000fe60008000013 */
[----:B0-----:R2:W-:Y:S01]  /*7720*/  MUFU.EX2 R224, R164 ;  /* 0x000000a400e07308 */ /* 0x0015e20000000800 */
[----:B------:R-:W-:Y:S04]  /*7730*/  STS.U8 [R11+UR19+0x8900], R232 ;  /* 0x008900e80b007988 */ /* 0x000fe80008000013 */
[----:B------:R0:W-:Y:S03]  /*7740*/  STS.U8 [R11+UR19+0x8b00], R234 ;  /* 0x008b00ea0b007988 */ /* 0x0001e60008000013 */
[----:B------:R-:W4:Y:S01]  /*7750*/  MUFU.EX2 R168, R165 ;  /* 0x000000a500a87308 */ /* 0x000f220000000800 */
        /* <DEDUP_REMOVED lines=9> */
[----:B------:R3:W-:Y:S01]  /*77f0*/  STS.U8 [R11+UR19+0x9f00], R222 ;  /* 0x009f00de0b007988 */ /* 0x0007e20008000013 */
[----:B------:R-:W4:Y:S01]  /*7800*/  MUFU.EX2 R213, R213 ;  /* 0x000000d500d57308 */ /* 0x000f220000000800 */
[----:B------:R-:W-:Y:S01]  /*7810*/  FMUL R157, R157, 1.4426950216293334961 ;  /* 0x3fb8aa3b9d9d7820 */ /* 0x000fe20000400000 */
[----:B-1----:R-:W-:-:S06]  /*7820*/  F2FP.SATFINITE.E4M3.F32.PACK_AB_MERGE_C R166, R216, R215, R166 ;  /* 0x000000d7d8a6723e */ /* 0x002fcc00048070a6 */
[----:B------:R-:W1:Y:S01]  /*7830*/  MUFU.EX2 R214, R214 ;  /* 0x000000d600d67308 */ /* 0x000e620000000800 */
[----:B--2---:R-:W-:Y:S02]  /*7840*/  F2FP.SATFINITE.E4M3.F32.PACK_AB_MERGE_C R164, R211, R210, RZ ;  /* 0x000000d2d3a4723e */ /* 0x004fe400048070ff */
[----:B-----5:R-:W-:Y:S01]  /*7850*/  F2FP.SATFINITE.E4M3.F32.PACK_AB_MERGE_C R228, R174, R171, RZ ;  /* 0x000000abaee4723e */ /* 0x020fe200048070ff */
[----:B0-----:R-:W0:Y:S04]  /*7860*/  S2R R234, SR_TID.X ;  /* 0x0000000000ea7919 */ /* 0x001e280000002100 */
[----:B---3--:R2:W-:Y:S01]  /*7870*/  MUFU.EX2 R11, R160 ;  /* 0x000000a0000b7308 */ /* 0x0085e20000000800 */
[----:B------:R3:W-:Y:S06]  /*7880*/  MEMBAR.ALL.CTA ;  /* 0x0000000000007992 */ /* 0x0007ec0000008000 */
[----:B---3--:R-:W3:Y:S01]  /*7890*/  FENCE.VIEW.ASYNC.S ;  /* 0x00000000000073c6 */ /* 0x008ee20000000000 */
[----:B--2---:R-:W-:Y:S01]  /*78a0*/  F2FP.SATFINITE.E4M3.F32.PACK_AB_MERGE_C R160, R209, R208, RZ ;  /* 0x000000d0d1a0723e */ /* 0x004fe200048070ff */
[----:B------:R2:W5:Y:S03]  /*78b0*/  MUFU.EX2 R181, R157 ;  /* 0x0000009d00b57308 */ /* 0x0005660000000800 */
[----:B------:R-:W-:-:S04]  /*78c0*/  F2FP.SATFINITE.E4M3.F32.PACK_AB_MERGE_C R160, R218, R217, R160 ;  /* 0x000000d9daa0723e */ /* 0x000fc800048070a0 */
[----:B------:R-:W-:Y:S02]  /*78d0*/  SEL R161, R166, R160, !P0 ;  /* 0x000000a0a6a17207 */ /* 0x000fe40004000000 */
[----:B------:R-:W-:Y:S02]  /*78e0*/  SEL R166, R160, R166, !P0 ;  /* 0x000000a6a0a67207 */ /* 0x000fe40004000000 */
[----:B--2---:R-:W-:Y:S02]  /*78f0*/  F2FP.SATFINITE.E4M3.F32.PACK_AB_MERGE_C R157, R170, R212, RZ ;  /* 0x000000d4aa9d723e */ /* 0x004fe400048070ff */
[----:B------:R-:W-:Y:S02]  /*7900*/  F2FP.SATFINITE.E4M3.F32.PACK_AB_MERGE_C R160, R178, R175, RZ ;  /* 0x000000afb2a0723e */ /* 0x000fe400048070ff */
[----:B------:R-:W-:Y:S02]  /*7910*/  F2FP.SATFINITE.E4M3.F32.PACK_AB_MERGE_C R164, R223, R219, R164 ;  /* 0x000000dbdfa4723e */ /* 0x000fe400048070a4 */
[----:B----4-:R-:W-:-:S02]  /*7920*/  F2FP.SATFINITE.E4M3.F32.PACK_AB_MERGE_C R157, R168, R224, R157 ;  /* 0x000000e0a89d723e */ /* 0x010fc4000480709d */
[----:B------:R-:W-:Y:S02]  /*7930*/  F2FP.SATFINITE.E4M3.F32.PACK_AB_MERGE_C R228, R172, R169, R228 ;  /* 0x000000a9ace4723e */ /* 0x000fe400048070e4 */
[----:B------:R-:W-:Y:S02]  /*7940*/  F2FP.SATFINITE.E4M3.F32.PACK_AB_MERGE_C R160, R176, R173, R160 ;  /* 0x000000adb0a0723e */ /* 0x000fe400048070a0 */
[----:B------:R-:W-:Y:S02]  /*7950*/  SEL R226, R164, R157, !P0 ;  /* 0x0000009da4e27207 */ /* 0x000fe40004000000 */
[----:B------:R-:W-:Y:S02]  /*7960*/  SEL R165, R228, R160, !P0 ;  /* 0x000000a0e4a57207 */ /* 0x000fe40004000000 */
[----:B------:R-:W-:Y:S02]  /*7970*/  SEL R164, R157, R164, !P0 ;  /* 0x000000a49da47207 */ /* 0x000fe40004000000 */
[----:B------:R-:W-:-:S02]  /*7980*/  SEL R228, R160, R228, !P0 ;  /* 0x000000e4a0e47207 */ /* 0x000fc40004000000 */
[----:B------:R-:W-:Y:S01]  /*7990*/  F2FP.SATFINITE.E4M3.F32.PACK_AB_MERGE_C R222, R213, R179, RZ ;  /* 0x000000b3d5de723e */ /* 0x000fe200048070ff */
[----:B---3--:R-:W-:Y:S01]  /*79a0*/  SHFL.IDX PT, R160, R158, R154, 0x1f ;  /* 0x00001f9a9ea07589 */ /* 0x008fe200000e0000 */
[----:B-1----:R-:W-:-:S03]  /*79b0*/  F2FP.SATFINITE.E4M3.F32.PACK_AB_MERGE_C R157, R214, R183, RZ ;  /* 0x000000b7d69d723e */ /* 0x002fc600048070ff */
[----:B------:R-:W-:Y:S01]  /*79c0*/  SHFL.IDX PT, R158, R159, R154, 0x1f ;  /* 0x00001f9a9f9e7589 */ /* 0x000fe200000e0000 */
[----:B------:R-:W-:-:S03]  /*79d0*/  F2FP.SATFINITE.E4M3.F32.PACK_AB_MERGE_C R222, R180, R177, R222 ;  /* 0x000000b1b4de723e */ /* 0x000fc600048070de */
[----:B------:R1:W-:Y:S01]  /*79e0*/  SHFL.IDX PT, R159, R156, R154, 0x1f ;  /* 0x00001f9a9c9f7589 */ /* 0x0003e200000e0000 */
[----:B-----5:R-:W-:Y:S01]  /*79f0*/  F2FP.SATFINITE.E4M3.F32.PACK_AB_MERGE_C R157, R11, R181, R157 ;  /* 0x000000b50b9d723e */ /* 0x020fe2000480709d */
[----:B------:R-:W-:-:S03]  /*7a00*/  FADD R7, -R10, R7 ;  /* 0x000000070a077221 */ /* 0x000fc60000000100 */
[----:B------:R-:W-:Y:S02]  /*7a10*/  SEL R167, R222, R157, !P0 ;  /* 0x0000009ddea77207 */ /* 0x000fe40004000000 */
[----:B-1----:R-:W-:Y:S01]  /*7a20*/  LOP3.LUT R156, R154, 0x1, RZ, 0x3c, !PT ;  /* 0x000000019a9c7812 */ /* 0x002fe200078e3cff */
[----:B------:R-:W-:Y:S01]  /*7a30*/  SHFL.IDX PT, R161, R161, R154, 0x1f ;  /* 0x00001f9aa1a17589 */ /* 0x000fe200000e0000 */
[----:B------:R-:W-:-:S03]  /*7a40*/  SEL R222, R157, R222, !P0 ;  /* 0x000000de9dde7207 */ /* 0x000fc60004000000 */
[----:B------:R-:W1:Y:S01]  /*7a50*/  SHFL.IDX PT, R249, R155, R156, 0x1f ;  /* 0x00001f9c9bf97589 */ /* 0x000e6200000e0000 */
[----:B------:R-:W-:Y:S01]  /*7a60*/  FADD R5, -R187, R5 ;  /* 0x00000005bb057221 */ /* 0x000fe20000000100 */
[----:B------:R-:W-:Y:S02]  /*7a70*/  FADD R9, -R203, R9 ;  /* 0x00000009cb097221 */ /* 0x000fe40000000100 */
[----:B------:R-:W-:Y:S01]  /*7a80*/  SHFL.IDX PT, R155, R162, R156, 0x1f ;  /* 0x00001f9ca29b7589 */ /* 0x000fe200000e0000 */
[----:B------:R-:W-:-:S03]  /*7a90*/  FADD R8, -R182, R8 ;  /* 0x00000008b6087221 */ /* 0x000fc60000000100 */
[----:B------:R2:W3:Y:S04]  /*7aa0*/  SHFL.IDX PT, R162, R166, R156, 0x1f ;  /* 0x00001f9ca6a27589 */ /* 0x0004e800000e0000 */
[----:B------:R-:W-:Y:S01]  /*7ab0*/  SHFL.IDX PT, R157, R163, R154, 0x1f ;  /* 0x00001f9aa39d7589 */ /* 0x000fe200000e0000 */
[----:B------:R-:W-:-:S03]  /*7ac0*/  FMUL R7, R7, 1.4426950216293334961 ;  /* 0x3fb8aa3b07077820 */ /* 0x000fc60000400000 */
[----:B------:R4:W-:Y:S01]  /*7ad0*/  SHFL.IDX PT, R163, R226, R154, 0x1f ;  /* 0x00001f9ae2a37589 */ /* 0x0009e200000e0000 */
[----:B------:R-:W-:-:S03]  /*7ae0*/  FMUL R5, R5, 1.4426950216293334961 ;  /* 0x3fb8aa3b05057820 */ /* 0x000fc60000400000 */
[----:B------:R-:W5:Y:S01]  /*7af0*/  SHFL.IDX PT, R164, R164, R156, 0x1f ;  /* 0x00001f9ca4a47589 */ /* 0x000f6200000e0000 */
[----:B------:R-:W-:Y:S01]  /*7b00*/  FMUL R9, R9, 1.4426950216293334961 ;  /* 0x3fb8aa3b09097820 */ /* 0x000fe20000400000 */
[----:B------:R-:W-:Y:S02]  /*7b10*/  FMUL R8, R8, 1.4426950216293334961 ;  /* 0x3fb8aa3b08087820 */ /* 0x000fe40000400000 */
[----:B------:R-:W-:Y:S04]  /*7b20*/  SHFL.IDX PT, R165, R165, R154, 0x1f ;  /* 0x00001f9aa5a57589 */ /* 0x000fe800000e0000 */
[----:B------:R1:W5:Y:S04]  /*7b30*/  SHFL.IDX PT, R232, R152, R156, 0x1f ;  /* 0x00001f9c98e87589 */ /* 0x00036800000e0000 */
[----:B------:R3:W5:Y:S04]  /*7b40*/  SHFL.IDX PT, R230, R153, R156, 0x1f ;  /* 0x00001f9c99e67589 */ /* 0x00076800000e0000 */
[----:B------:R-:W5:Y:S04]  /*7b50*/  SHFL.IDX PT, R228, R228, R156, 0x1f ;  /* 0x00001f9ce4e47589 */ /* 0x000f6800000e0000 */
[----:B------:R3:W-:Y:S04]  /*7b60*/  SHFL.IDX PT, R167, R167, R154, 0x1f ;  /* 0x00001f9aa7a77589 */ /* 0x0007e800000e0000 */
[----:B------:R5:W5:Y:S01]  /*7b70*/  SHFL.IDX PT, R222, R222, R156, 0x1f ;  /* 0x00001f9cdede7589 */ /* 0x000b6200000e0000 */
[----:B------:R-:W1:Y:S01]  /*7b80*/  MUFU.EX2 R7, R7 ;  /* 0x0000000700077308 */ /* 0x000e620000000800 */
[----:B--2---:R-:W-:Y:S01]  /*7b90*/  IMAD.MOV.U32 R166, RZ, RZ, 0x5410 ;  /* 0x00005410ffa67424 */ /* 0x004fe200078e00ff */
[----:B0-----:R-:W-:Y:S01]  /*7ba0*/  LOP3.LUT P1, RZ, R234, 0x2, RZ, 0xc0, !PT ;  /* 0x00000002eaff7812 */ /* 0x001fe2000782c0ff */
[----:B----4-:R-:W-:-:S02]  /*7bb0*/  IMAD.MOV.U32 R226, RZ, RZ, 0x7632 ;  /* 0x00007632ffe27424 */ /* 0x010fc400078e00ff */
[----:B------:R-:W-:Y:S01]  /*7bc0*/  FADD R12, R12, R13 ;  /* 0x0000000d0c0c7221 */ /* 0x000fe20000000000 */
[----:B------:R-:W-:Y:S02]  /*7bd0*/  FADD R185, R185, R188 ;  /* 0x000000bcb9b97221 */ /* 0x000fe40000000000 */
[----:B------:R-:W0:Y:S08]  /*7be0*/  MUFU.EX2 R5, R5 ;  /* 0x0000000500057308 */ /* 0x000e300000000800 */
[----:B------:R-:W2:Y:S08]  /*7bf0*/  MUFU.EX2 R9, R9 ;  /* 0x0000000900097308 */ /* 0x000eb00000000800 */
[----:B------:R-:W4:Y:S01]  /*7c00*/  MUFU.EX2 R8, R8 ;  /* 0x0000000800087308 */ /* 0x000f220000000800 */
[----:B------:R-:W-:Y:S01]  /*7c10*/  SEL R166, R166, 0x1054, !P1 ;  /* 0x00001054a6a67807 */ /* 0x000fe20004800000 */
[-C--:B-1----:R-:W-:Y:S01]  /*7c20*/  FMUL R90, R90, R7.reuse ;  /* 0x000000075a5a7220 */ /* 0x082fe20000400000 */
[----:B------:R-:W-:Y:S01]  /*7c30*/  SEL R226, R226, 0x3276, !P1 ;  /* 0x00003276e2e27807 */ /* 0x000fe20004800000 */
[-C--:B------:R-:W-:Y:S01]  /*7c40*/  FMUL R91, R91, R7.reuse ;  /* 0x000000075b5b7220 */ /* 0x080fe20000400000 */
[--C-:B------:R-:W-:Y:S01]  /*7c50*/  PRMT R152, R160, R166, R249.reuse ;  /* 0x000000a6a0987216 */ /* 0x100fe200000000f9 */
[-C--:B------:R-:W-:Y:S01]  /*7c60*/  FMUL R94, R94, R7.reuse ;  /* 0x000000075e5e7220 */ /* 0x080fe20000400000 */
[----:B---3--:R-:W-:Y:S01]  /*7c70*/  PRMT R153, R160, R226, R249 ;  /* 0x000000e2a0997216 */ /* 0x008fe200000000f9 */
[-C--:B------:R-:W-:Y:S01]  /*7c80*/  FMUL R95, R95, R7.reuse ;  /* 0x000000075f5f7220 */ /* 0x080fe20000400000 */
[C-C-:B------:R-:W-:Y:S01]  /*7c90*/  PRMT R160, R161.reuse, R166, R162.reuse ;  /* 0x000000a6a1a07216 */ /* 0x140fe200000000a2 */
[-C--:B------:R-:W-:Y:S01]  /*7ca0*/  FMUL R98, R98, R7.reuse ;  /* 0x0000000762627220 */ /* 0x080fe20000400000 */
[----:B------:R-:W-:Y:S01]  /*7cb0*/  PRMT R161, R161, R226, R162 ;  /* 0x000000e2a1a17216 */ /* 0x000fe200000000a2 */
[-C--:B------:R-:W-:Y:S01]  /*7cc0*/  FMUL R99, R99, R7.reuse ;  /* 0x0000000763637220 */ /* 0x080fe20000400000 */
[-CC-:B------:R-:W-:Y:S01]  /*7cd0*/  PRMT R154, R158, R166.reuse, R155.reuse ;  /* 0x000000a69e9a7216 */ /* 0x180fe2000000009b */
[-C--:B------:R-:W-:Y:S01]  /*7ce0*/  FMUL R102, R102, R7.reuse ;  /* 0x0000000766667220 */ /* 0x080fe20000400000 */
[--C-:B-----5:R-:W-:Y:S01]  /*7cf0*/  PRMT R162, R163, R166, R164.reuse ;  /* 0x000000a6a3a27216 */ /* 0x120fe200000000a4 */
[-C--:B------:R-:W-:Y:S01]  /*7d00*/  FMUL R103, R103, R7.reuse ;  /* 0x0000000767677220 */ /* 0x080fe20000400000 */
[-C--:B------:R-:W-:Y:S01]  /*7d10*/  PRMT R155, R158, R226.reuse, R155 ;  /* 0x000000e29e9b7216 */ /* 0x080fe2000000009b */
[-C--:B------:R-:W-:Y:S01]  /*7d20*/  FMUL R106, R106, R7.reuse ;  /* 0x000000076a6a7220 */ /* 0x080fe20000400000 */
[----:B------:R-:W-:Y:S01]  /*7d30*/  PRMT R163, R163, R226, R164 ;  /* 0x000000e2a3a37216 */ /* 0x000fe200000000a4 */
[-C--:B------:R-:W-:Y:S01]  /*7d40*/  FMUL R107, R107, R7.reuse ;  /* 0x000000076b6b7220 */ /* 0x080fe20000400000 */
[-C--:B------:R-:W-:Y:S01]  /*7d50*/  PRMT R156, R157, R166.reuse, R232 ;  /* 0x000000a69d9c7216 */ /* 0x080fe200000000e8 */
[-C--:B------:R-:W-:Y:S01]  /*7d60*/  FMUL R110, R110, R7.reuse ;  /* 0x000000076e6e7220 */ /* 0x080fe20000400000 */
[-C--:B------:R-:W-:Y:S01]  /*7d70*/  PRMT R158, R159, R166.reuse, R230 ;  /* 0x000000a69f9e7216 */ /* 0x080fe200000000e6 */
[-C--:B------:R-:W-:Y:S01]  /*7d80*/  FMUL R111, R111, R7.reuse ;  /* 0x000000076f6f7220 */ /* 0x080fe20000400000 */
[----:B------:R-:W-:Y:S01]  /*7d90*/  PRMT R164, R165, R166, R228 ;  /* 0x000000a6a5a47216 */ /* 0x000fe200000000e4 */
[-C--:B------:R-:W-:Y:S01]  /*7da0*/  FMUL R114, R114, R7.reuse ;  /* 0x0000000772727220 */ /* 0x080fe20000400000 */
        /* <DEDUP_REMOVED lines=17> */
[----:B------:R-:W-:Y:S01]  /*7ec0*/  FMUL R150, R150, R7 ;  /* 0x0000000796967220 */ /* 0x000fe20000400000 */
[-C--:B0-----:R-:W-:Y:S01]  /*7ed0*/  FMUL R88, R88, R5.reuse ;  /* 0x0000000558587220 */ /* 0x081fe20000400000 */
        /* <DEDUP_REMOVED lines=30> */
[-C--:B--2---:R-:W-:Y:S01]  /*80c0*/  FMUL R26, R26, R9.reuse ;  /* 0x000000091a1a7220 */ /* 0x084fe20000400000 */
        /* <DEDUP_REMOVED lines=30> */
[----:B------:R-:W-:Y:S01]  /*82b0*/  FMUL R149, R149, R5 ;  /* 0x0000000595957220 */ /* 0x000fe20000400000 */
[----:B------:R-:W-:Y:S01]  /*82c0*/  FMUL R151, R151, R7 ;  /* 0x0000000797977220 */ /* 0x000fe20000400000 */
[----:B------:R-:W-:Y:S01]  /*82d0*/  FMUL R87, R87, R9 ;  /* 0x0000000957577220 */ /* 0x000fe20000400000 */
[-C--:B----4-:R-:W-:Y:S01]  /*82e0*/  FMUL R24, R24, R8.reuse ;  /* 0x0000000818187220 */ /* 0x090fe20000400000 */
        /* <DEDUP_REMOVED lines=31> */
[----:B------:R-:W-:Y:S01]  /*84e0*/  PRMT R166, R167, R166, R222 ;  /* 0x000000a6a7a67216 */ /* 0x000fe200000000de */
[----:B------:R-:W-:Y:S01]  /*84f0*/  FADD R206, R206, R207 ;  /* 0x000000cfcece7221 */ /* 0x000fe20000000000 */
[-C--:B------:R-:W-:Y:S01]  /*8500*/  PRMT R157, R157, R226.reuse, R232 ;  /* 0x000000e29d9d7216 */ /* 0x080fe200000000e8 */
[----:B------:R-:W-:Y:S01]  /*8510*/  FADD R215, R215, R216 ;  /* 0x000000d8d7d77221 */ /* 0x000fe20000000000 */
[-C--:B------:R-:W-:Y:S01]  /*8520*/  PRMT R159, R159, R226.reuse, R230 ;  /* 0x000000e29f9f7216 */ /* 0x080fe200000000e6 */
[----:B------:R-:W0:Y:S01]  /*8530*/  LDC R234, c[0x0][0x280] ;  /* 0x0000a000ffea7b82 */ /* 0x000e220000000800 */
[----:B------:R-:W-:-:S02]  /*8540*/  PRMT R165, R165, R226, R228 ;  /* 0x000000e2a5a57216 */ /* 0x000fc400000000e4 */
[----:B------:R-:W-:-:S05]  /*8550*/  PRMT R167, R167, R226, R222 ;  /* 0x000000e2a7a77216 */ /* 0x000fca00000000de */
[----:B------:R-:W-:Y:S06]  /*8560*/  BAR.SYNC.DEFER_BLOCKING 0x0 ;  /* 0x0000000000007b1d */ /* 0x000fec0000010000 */
[----:B------:R-:W-:-:S06]  /*8570*/  WARPGROUP.ARRIVE ;  /* 0x00000000000079c5 */ /* 0x000fcc0000000000 */
[----:B------:R-:W-:Y:S01]  /*8580*/  QGMMA.64x128x32.F32.E4M3.E4M3 R88, R152, gdesc[UR32], R88 ;  /* 0x01e0002098587df3 */ /* 0x000fe20008700858 */
[----:B------:R-:W-:Y:S01]  /*8590*/  FADD R12, R14, R12 ;  /* 0x0000000c0e0c7221 */ /* 0x000fe20000000000 */
[----:B------:R-:W-:Y:S01]  /*85a0*/  FADD R185, R189, R185 ;  /* 0x000000b9bdb97221 */ /* 0x000fe20000000000 */
[----:B------:R-:W-:Y:S01]  /*85b0*/  FADD R206, R208, R206 ;  /* 0x000000ced0ce7221 */ /* 0x000fe20000000000 */
[----:B------:R-:W-:Y:S01]  /*85c0*/  FADD R215, R217, R215 ;  /* 0x000000d7d9d77221 */ /* 0x000fe20000000000 */
[----:B------:R-:W-:Y:S01]  /*85d0*/  FADD R12, R15, R12 ;  /* 0x0000000c0f0c7221 */ /* 0x000fe20000000000 */
[----:B------:R-:W-:Y:S01]  /*85e0*/  FADD R185, R192, R185 ;  /* 0x000000b9c0b97221 */ /* 0x000fe20000000000 */
[----:B------:R-:W-:Y:S01]  /*85f0*/  FADD R206, R209, R206 ;  /* 0x000000ced1ce7221 */ /* 0x000fe20000000000 */
[----:B------:R-:W-:-:S04]  /*8600*/  FADD R215, R218, R215 ;  /* 0x000000d7dad77221 */ /* 0x000fc80000000000 */
[----:B------:R-:W-:-:S12]  /*8610*/  QGMMA.64x128x32.F32.E4M3.E4M3 R88, R156, gdesc[UR28], R88 ;  /* 0x01e0001c9c587df3 */ /* 0x000fd80008700858 */
        /* <DEDUP_REMOVED lines=48> */
[----:B------:R-:W-:-:S02]  /*8920*/  FADD R215, R11, R215 ;  /* 0x000000d70bd77221 */ /* 0x000fc40000000000 */
[----:B------:R-:W-:Y:S04]  /*8930*/  SHFL.BFLY PT, R14, R12, 0x2, 0x1f ;  /* 0x0c401f000c0e7f89 */ /* 0x000fe800000e0000 */
[----:B------:R-:W1:Y:S01]  /*8940*/  SHFL.BFLY PT, R15, R185, 0x2, 0x1f ;  /* 0x0c401f00b90f7f89 */ /* 0x000e6200000e0000 */
[----:B------:R-:W-:Y:S03]  /*8950*/  QGMMA.64x128x32.F32.E4M3.E4M3 R24, R164, gdesc[UR28], R24, gsb0 ;  /* 0x01e0001ca4187df3 */ /* 0x000fe60008000818 */
[----:B------:R-:W2:Y:S04]  /*8960*/  SHFL.BFLY PT, R13, R206, 0x2, 0x1f ;  /* 0x0c401f00ce0d7f89 */ /* 0x000ea800000e0000 */
[----:B------:R-:W3:Y:S01]  /*8970*/  SHFL.BFLY PT, R11, R215, 0x2, 0x1f ;  /* 0x0c401f00d70b7f89 */ /* 0x000ee200000e0000 */
[----:B-1----:R-:W-:Y:S01]  /*8980*/  FADD R15, R185, R15 ;  /* 0x0000000fb90f7221 */ /* 0x002fe20000000000 */
[----:B------:R-:W-:-:S04]  /*8990*/  FADD R14, R12, R14 ;  /* 0x0000000e0c0e7221 */ /* 0x000fc80000000000 */
[----:B------:R-:W1:Y:S04]  /*89a0*/  SHFL.BFLY PT, R12, R15, 0x1, 0x1f ;  /* 0x0c201f000f0c7f89 */ /* 0x000e6800000e0000 */
[----:B------:R-:W4:Y:S01]  /*89b0*/  SHFL.BFLY PT, R16, R14, 0x1, 0x1f ;  /* 0x0c201f000e107f89 */ /* 0x000f2200000e0000 */
[----:B--2---:R-:W-:Y:S01]  /*89c0*/  FADD R13, R206, R13 ;  /* 0x0000000dce0d7221 */ /* 0x004fe20000000000 */
[----:B---3--:R-:W-:-:S04]  /*89d0*/  FADD R11, R215, R11 ;  /* 0x0000000bd70b7221 */ /* 0x008fc80000000000 */
[----:B------:R-:W2:Y:S04]  /*89e0*/  SHFL.BFLY PT, R17, R13, 0x1, 0x1f ;  /* 0x0c201f000d117f89 */ /* 0x000ea800000e0000 */
[----:B------:R-:W3:Y:S01]  /*89f0*/  SHFL.BFLY PT, R18, R11, 0x1, 0x1f ;  /* 0x0c201f000b127f89 */ /* 0x000ee200000e0000 */
[----:B------:R-:W-:-:S06]  /*8a00*/  UIADD3 UR5, UR5, 0x40, URZ ;  /* 0x0000004005057890 */ /* 0x000fcc000fffe03f */
[----:B0-----:R-:W-:Y:S01]  /*8a10*/  ISETP.LE.AND P1, PT, R234, UR5, PT ;  /* 0x00000005ea007c0c */ /* 0x001fe2000bf23270 */
[----:B-1----:R-:W-:Y:S01]  /*8a20*/  FADD R12, R15, R12 ;  /* 0x0000000c0f0c7221 */ /* 0x002fe20000000000 */
[----:B----4-:R-:W-:Y:S01]  /*8a30*/  FADD R16, R14, R16 ;  /* 0x000000100e107221 */ /* 0x010fe20000000000 */
[----:B------:R-:W-:Y:S01]  /*8a40*/  ULEA UR4, UR17, UR4, 0x6 ;  /* 0x0000000411047291 */ /* 0x000fe2000f8e303f */
[----:B------:R-:W-:Y:S02]  /*8a50*/  IMAD R6, R221, 0x40, R6 ;  /* 0x00000040dd067824 */ /* 0x000fe400078e0206 */
[----:B------:R-:W-:Y:S01]  /*8a60*/  FFMA R4, R5, R4, R12 ;  /* 0x0000000405047223 */ /* 0x000fe2000000000c */
[----:B------:R-:W-:Y:S01]  /*8a70*/  FFMA R3, R7, R3, R16 ;  /* 0x0000000307037223 */ /* 0x000fe20000000010 */
[----:B------:R-:W-:Y:S02]  /*8a80*/  IMAD.MOV.U32 R12, RZ, RZ, R182 ;  /* 0x000000ffff0c7224 */ /* 0x000fe400078e00b6 */
[----:B--2---:R-:W-:Y:S01]  /*8a90*/  FADD R17, R13, R17 ;  /* 0x000000110d117221 */ /* 0x004fe20000000000 */
[----:B---3--:R-:W-:-:S03]  /*8aa0*/  FADD R18, R11, R18 ;  /* 0x000000120b127221 */ /* 0x008fc60000000000 */
[----:B------:R-:W-:Y:S01]  /*8ab0*/  FFMA R0, R9, R0, R17 ;  /* 0x0000000009007223 */ /* 0x000fe20000000011 */
[----:B------:R-:W-:Y:S02]  /*8ac0*/  IMAD.MOV.U32 R11, RZ, RZ, R203 ;  /* 0x000000ffff0b7224 */ /* 0x000fe400078e00cb */
[----:B------:R-:W-:Y:S01]  /*8ad0*/  FFMA R2, R8, R2, R18 ;  /* 0x0000000208027223 */ /* 0x000fe20000000012 */
[----:B------:R-:W-:Y:S02]  /*8ae0*/  IMAD.MOV.U32 R13, RZ, RZ, R187 ;  /* 0x000000ffff0d7224 */ /* 0x000fe400078e00bb */
[----:B------:R-:W-:Y:S02]  /*8af0*/  IMAD.MOV.U32 R9, RZ, RZ, R203 ;  /* 0x000000ffff097224 */ /* 0x000fe400078e00cb */
[----:B------:R-:W-:Y:S02]  /*8b00*/  IMAD.MOV.U32 R8, RZ, RZ, R182 ;  /* 0x000000ffff087224 */ /* 0x000fe400078e00b6 */
[----:B------:R-:W-:-:S02]  /*8b10*/  IMAD.MOV.U32 R7, RZ, RZ, R10 ;  /* 0x000000ffff077224 */ /* 0x000fc400078e000a */
[----:B------:R-:W-:Y:S01]  /*8b20*/  IMAD.MOV.U32 R5, RZ, RZ, R187 ;  /* 0x000000ffff057224 */ /* 0x000fe200078e00bb */
[----:B------:R-:W-:Y:S02]  /*8b30*/  WARPGROUP.DEPBAR.LE gsb0, 0x0 ;  /* 0x00008000000079c5 */ /* 0x000fe40000010000 */
[----:B------:R-:W-:Y:S05]  /*8b40*/  @!P1 BRA `(.L_x_1) ;  /* 0xffffffbc001c9947 */ /* 0x000fea000383ffff */
.L_x_0:
[----:B------:R-:W0:Y:S01]  /*8b50*/  S2R R238, SR_TID.X ;  /* 0x0000000000ee7919 */ /* 0x000e220000002100 */
[----:B------:R-:W-:Y:S01]  /*8b60*/  FSETP.GT.AND P2, PT, |R2|, 8.50705917302346158658e+37, PT ;  /* 0x7e8000000200780b */ /* 0x000fe20003f44200 */
[----:B------:R-:W-:Y:S01]  /*8b70*/  FMUL R16, R71, 0.25 ;  /* 0x3e80000047107820 */ /* 0x000fe20000400000 */
[C---:B------:R-:W-:Y:S01]  /*8b80*/  FSETP.GT.AND P0, PT, |R3|.reuse, 8.50705917302346158658e+37, PT ;  /* 0x7e8000000300780b */ /* 0x040fe20003f04200 */
[----:B------:R-:W-:Y:S01]  /*8b90*/  FMUL R23, R88, 0.25 ;  /* 0x3e80000058177820 */ /* 0x000fe20000400000 */
[C---:B------:R-:W-:Y:S01]  /*8ba0*/  FSETP.GT.AND P1, PT, |R4|.reuse, 8.50705917302346158658e+37, PT ;  /* 0x7e8000000400780b */ /* 0x040fe20003f24200 */
[----:B------:R-:W-:Y:S01]  /*8bb0*/  BAR.SYNC.DEFER_BLOCKING 0x0 ;  /* 0x0000000000007b1d */ /* 0x000fe20000010000 */
[----:B------:R-:W-:Y:S02]  /*8bc0*/  FSETP.GEU.AND P6, PT, R3, 1.175494350822287508e-38, PT ;  /* 0x008000000300780b */ /* 0x000fe40003fce000 */
[----:B------:R-:W-:Y:S02]  /*8bd0*/  FSETP.GEU.AND P4, PT, R4, 1.175494350822287508e-38, PT ;  /* 0x008000000400780b */ /* 0x000fe40003f8e000 */
[----:B------:R-:W-:-:S03]  /*8be0*/  FSEL R229, RZ, -23, P6 ;  /* 0xc1b80000ffe57808 */ /* 0x000fc60003000000 */
[----:B------:R-:W1:Y:S01]  /*8bf0*/  LDC R233, c[0x0][0x278] ;  /* 0x00009e00ffe97b82 */ /* 0x000e620000000800 */
[----:B------:R-:W-:Y:S01]  /*8c00*/  FSEL R230, RZ, -23, P4 ;  /* 0xc1b80000ffe67808 */ /* 0x000fe20002000000 */
[----:B------:R-:W2:Y:S01]  /*8c10*/  S2R R234, SR_CTAID.X ;  /* 0x0000000000ea7919 */ /* 0x000ea20000002500 */
[----:B------:R-:W-:Y:S01]  /*8c20*/  FSETP.GEU.AND P5, PT, R2, 1.175494350822287508e-38, PT ;  /* 0x008000000200780b */ /* 0x000fe20003fae000 */
[----:B------:R-:W-:Y:S01]  /*8c30*/  ULDC.64 UR4, c[0x0][0x270] ;  /* 0x00009c0000047ab9 */ /* 0x000fe20000000a00 */
[----:B------:R-:W-:Y:S01]  /*8c40*/  FSEL R88, R23, R88, P1 ;  /* 0x0000005817587208 */ /* 0x000fe20000800000 */
[----:B------:R-:W-:Y:S01]  /*8c50*/  UIMAD UR4, UR18, UR4, URZ ;  /* 0x00000004120472a4 */ /* 0x000fe2000f8e023f */
[----:B------:R-:W-:Y:S01]  /*8c60*/  FSEL R228, RZ, -23, P5 ;  /* 0xc1b80000ffe47808 */ /* 0x000fe20002800000 */
[C---:B0-----:R-:W-:Y:S01]  /*8c70*/  IMAD.SHL.U32 R5, R238.reuse, 0x10, RZ ;  /* 0x00000010ee057824 */ /* 0x041fe200078e00ff */
[C---:B------:R-:W-:Y:S01]  /*8c80*/  LOP3.LUT R14, R238.reuse, 0x7, RZ, 0xc0, !PT ;  /* 0x00000007ee0e7812 */ /* 0x040fe200078ec0ff */
[C---:B------:R-:W-:Y:S01]  /*8c90*/  IMAD.SHL.U32 R6, R238.reuse, 0x80, RZ ;  /* 0x00000080ee067824 */ /* 0x040fe200078e00ff */
[----:B------:R-:W-:Y:S01]  /*8ca0*/  SHF.R.U32.HI R9, RZ, 0x1, R238 ;  /* 0x00000001ff097819 */ /* 0x000fe200000116ee */
[----:B------:R-:W-:Y:S01]  /*8cb0*/  IMAD.SHL.U32 R7, R238, 0x4, RZ ;  /* 0x00000004ee077824 */ /* 0x000fe200078e00ff */
[----:B------:R-:W-:Y:S01]  /*8cc0*/  LOP3.LUT R5, R5, 0xf0, RZ, 0xc0, !PT ;  /* 0x000000f005057812 */ /* 0x000fe200078ec0ff */
[C---:B-1----:R-:W-:Y:S01]  /*8cd0*/  IMAD R235, R233.reuse, 0x52, RZ ;  /* 0x00000052e9eb7824 */ /* 0x042fe200078e02ff */
[----:B------:R-:W-:Y:S01]  /*8ce0*/  LOP3.LUT R6, R6, 0x800, RZ, 0xc0, !PT ;  /* 0x0000080006067812 */ /* 0x000fe200078ec0ff */
[----:B------:R-:W-:Y:S01]  /*8cf0*/  IMAD R237, R233, 0x53, RZ ;  /* 0x00000053e9ed7824 */ /* 0x000fe200078e02ff */
[----:B------:R-:W-:Y:S01]  /*8d00*/  LOP3.LUT R8, R7, 0x3c0, RZ, 0xc0, !PT ;  /* 0x000003c007087812 */ /* 0x000fe200078ec0ff */
[----:B------:R-:W-:Y:S01]  /*8d10*/  IMAD.SHL.U32 R7, R238, 0x8, RZ ;  /* 0x00000008ee077824 */ /* 0x000fe200078e00ff */
[----:B------:R-:W-:Y:S01]  /*8d20*/  LOP3.LUT R9, R9, 0x4, RZ, 0xc0, !PT ;  /* 0x0000000409097812 */ /* 0x000fe200078ec0ff */
[C---:B------:R-:W-:Y:S01]  /*8d30*/  IMAD R239, R233.reuse, 0x54, RZ ;  /* 0x00000054e9ef7824 */ /* 0x040fe200078e02ff */
[----:B------:R-:W-:Y:S01]  /*8d40*/  LEA R14, R14, UR19, 0x3 ;  /* 0x000000130e0e7c11 */ /* 0x000fe2000f8e18ff */
[----:B------:R-:W-:Y:S01]  /*8d50*/  IMAD R155, R233, 0x5a, RZ ;  /* 0x0000005ae99b7824 */ /* 0x000fe200078e02ff */
[----:B------:R-:W-:Y:S01]  /*8d60*/  IADD3 R15, R6, UR19, R5 ;  /* 0x00000013060f7c10 */ /* 0x000fe2000fffe005 */
[----:B------:R-:W-:Y:S01]  /*8d70*/  IMAD.MOV.U32 R6, RZ, RZ, R0 ;  /* 0x000000ffff067224 */ /* 0x000fe200078e0000 */
[----:B------:R-:W-:Y:S01]  /*8d80*/  IADD3 R5, R9, R14, R8 ;  /* 0x0000000e09057210 */ /* 0x000fe20007ffe008 */
[----:B------:R-:W-:Y:S01]  /*8d90*/  FMUL R14, R83, 0.25 ;  /* 0x3e800000530e7820 */ /* 0x000fe20000400000 */
[----:B------:R-:W-:Y:S01]  /*8da0*/  LOP3.LUT R0, R7, 0x700, RZ, 0xc0, !PT ;  /* 0x0000070007007812 */ /* 0x000fe200078ec0ff */
[----:B------:R-:W-:Y:S01]  /*8db0*/  FMUL R7, R86, 0.25 ;  /* 0x3e80000056077820 */ /* 0x000fe20000400000 */
[----:B------:R-:W-:Y:S01]  /*8dc0*/  FSETP.GT.AND P3, PT, |R6|, 8.50705917302346158658e+37, PT ;  /* 0x7e8000000600780b */ /* 0x000fe20003f64200 */
[----:B------:R-:W-:Y:S01]  /*8dd0*/  FMUL R8, R87, 0.25 ;  /* 0x3e80000057087820 */ /* 0x000fe20000400000 */
[----:B------:R-:W-:Y:S01]  /*8de0*/  FMUL R9, R82, 0.25 ;  /* 0x3e80000052097820 */ /* 0x000fe20000400000 */
[----:B------:R-:W-:Y:S01]  /*8df0*/  IMAD.IADD R0, R0, 0x1, R15 ;  /* 0x0000000100007824 */ /* 0x000fe200078e020f */
[----:B------:R-:W-:Y:S01]  /*8e00*/  FSEL R83, R14, R83, P3 ;  /* 0x000000530e537208 */ /* 0x000fe20001800000 */
[----:B------:R-:W-:Y:S01]  /*8e10*/  FMUL R14, R75, 0.25 ;  /* 0x3e8000004b0e7820 */ /* 0x000fe20000400000 */
        /* <DEDUP_REMOVED lines=224> */
[----:B------:R-:W-:Y:S01]  /*9c20*/  FMUL R14, R3, 8388608 ;  /* 0x4b000000030e7820 */ /* 0x000fe20000400000 */
        /* <DEDUP_REMOVED lines=10> */
[----:B------:R-:W-:Y:S01]  /*9cd0*/  FSEL R14, R14, R3, !P6 ;  /* 0x000000030e0e7208 */ /* 0x000fe20007000000 */
[C---:B------:R-:W-:Y:S01]  /*9ce0*/  IMAD R157, R233.reuse, 0x5b, RZ ;  /* 0x0000005be99d7824 */ /* 0x040fe200078e02ff */
[----:B------:R-:W-:Y:S01]  /*9cf0*/  FSETP.GEU.AND P6, PT, |R6|, 1.175494350822287508e-38, PT ;  /* 0x008000000600780b */ /* 0x000fe20003fce200 */
[C---:B------:R-:W-:Y:S01]  /*9d00*/  IMAD R159, R233.reuse, 0x5c, RZ ;  /* 0x0000005ce99f7824 */ /* 0x040fe200078e02ff */
[----:B------:R-:W-:Y:S01]  /*9d10*/  FSEL R97, R8, R97, P1 ;  /* 0x0000006108617208 */ /* 0x000fe20000800000 */
[----:B------:R-:W-:Y:S01]  /*9d20*/  IMAD R161, R233, 0x5d, RZ ;  /* 0x0000005de9a17824 */ /* 0x000fe200078e02ff */
[----:B------:R-:W-:Y:S01]  /*9d30*/  FSEL R16, R16, R89, P1 ;  /* 0x0000005910107208 */ /* 0x000fe20000800000 */
[----:B------:R-:W-:Y:S01]  /*9d40*/  VIADD R89, R14, 0xc0cafb0d ;  /* 0xc0cafb0d0e597836 */ /* 0x000fe20000000000 */
[----:B------:R-:W-:Y:S01]  /*9d50*/  FSEL R8, R7, R4, !P4 ;  /* 0x0000000407087208 */ /* 0x000fe20006000000 */
[----:B------:R-:W-:Y:S01]  /*9d60*/  FMUL R7, R6, 8388608 ;  /* 0x4b00000006077820 */ /* 0x000fe20000400000 */
[----:B------:R-:W-:Y:S01]  /*9d70*/  FSEL R126, R15, R126, P0 ;  /* 0x0000007e0f7e7208 */ /* 0x000fe20000000000 */
[----:B------:R-:W-:Y:S01]  /*9d80*/  FMUL R15, R106, 0.25 ;  /* 0x3e8000006a0f7820 */ /* 0x000fe20000400000 */
[----:B------:R-:W-:Y:S01]  /*9d90*/  FSEL R104, R9, R104, P1 ;  /* 0x0000006809687208 */ /* 0x000fe20000800000 */
[----:B------:R-:W-:Y:S01]  /*9da0*/  FMUL R9, R92, 0.25 ;  /* 0x3e8000005c097820 */ /* 0x000fe20000400000 */
[----:B------:R-:W-:Y:S01]  /*9db0*/  FSETP.GEU.AND P4, PT, R6, 1.175494350822287508e-38, PT ;  /* 0x008000000600780b */ /* 0x000fe20003f8e000 */
[----:B------:R-:W-:Y:S01]  /*9dc0*/  VIADD R21, R8, 0xc0cafb0d ;  /* 0xc0cafb0d08157836 */ /* 0x000fe20000000000 */
[----:B------:R-:W-:Y:S01]  /*9dd0*/  LOP3.LUT R89, R89, 0xff800000, RZ, 0xc0, !PT ;  /* 0xff80000059597812 */ /* 0x000fe200078ec0ff */
[----:B------:R-:W-:Y:S01]  /*9de0*/  @!P6 FMUL R42, R42, 16777216 ;  /* 0x4b8000002a2ae820 */ /* 0x000fe20000400000 */
[----:B------:R-:W-:Y:S01]  /*9df0*/  FSEL R7, R7, R6, !P4 ;  /* 0x0000000607077208 */ /* 0x000fe20006000000 */
[----:B------:R-:W-:Y:S01]  /*9e00*/  @P3 FMUL R6, R6, 0.25 ;  /* 0x3e80000006063820 */ /* 0x000fe20000400000 */
[----:B------:R-:W-:Y:S01]  /*9e10*/  FSEL R106, R15, R106, P0 ;  /* 0x0000006a0f6a7208 */ /* 0x000fe20000000000 */
[----:B------:R-:W-:Y:S01]  /*9e20*/  FMUL R15, R140, 0.25 ;  /* 0x3e8000008c0f7820 */ /* 0x000fe20000400000 */
[----:B------:R-:W-:Y:S01]  /*9e30*/  FSEL R92, R9, R92, P1 ;  /* 0x0000005c095c7208 */ /* 0x000fe20000800000 */
[----:B------:R-:W-:Y:S01]  /*9e40*/  FMUL R9, R2, 8388608 ;  /* 0x4b00000002097820 */ /* 0x000fe20000400000 */
[----:B------:R-:W-:Y:S01]  /*9e50*/  I2FP.F32.S32 R18, R89 ;  /* 0x0000005900127245 */ /* 0x000fe20000201400 */
[----:B------:R-:W-:Y:S01]  /*9e60*/  @!P6 FMUL R6, R6, 16777216 ;  /* 0x4b8000000606e820 */ /* 0x000fe20000400000 */
[----:B------:R-:W-:Y:S01]  /*9e70*/  FSEL R140, R15, R140, P1 ;  /* 0x0000008c0f8c7208 */ /* 0x000fe20000800000 */
[----:B------:R-:W-:Y:S01]  /*9e80*/  FMUL R15, R120, 0.25 ;  /* 0x3e800000780f7820 */ /* 0x000fe20000400000 */
[----:B------:R-:W-:Y:S01]  /*9e90*/  FSEL R9, R9, R2, !P5 ;  /* 0x0000000209097208 */ /* 0x000fe20006800000 */
[----:B------:R-:W-:Y:S01]  /*9ea0*/  FFMA.FTZ R229, R18, 1.1920928955078125e-07, R229 ;  /* 0x3400000012e57823 */ /* 0x000fe200000100e5 */
[----:B------:R-:W-:Y:S01]  /*9eb0*/  FSEL R19, RZ, -23, P4 ;  /* 0xc1b80000ff137808 */ /* 0x000fe20002000000 */
[----:B------:R-:W0:Y:S01]  /*9ec0*/  MUFU.RCP R18, R6 ;  /* 0x0000000600127308 */ /* 0x000e220000001000 */
[----:B------:R-:W-:Y:S01]  /*9ed0*/  FSETP.GEU.AND P4, PT, |R2|, 1.175494350822287508e-38, PT ;  /* 0x008000000200780b */ /* 0x000fe20003f8e200 */
[----:B------:R-:W-:Y:S01]  /*9ee0*/  VIADD R20, R9, 0xc0cafb0d ;  /* 0xc0cafb0d09147836 */ /* 0x000fe20000000000 */
[----:B------:R-:W-:Y:S01]  /*9ef0*/  FSEL R120, R15, R120, P1 ;  /* 0x000000780f787208 */ /* 0x000fe20000800000 */
[----:B------:R-:W-:-:S02]  /*9f00*/  VIADD R22, R7, 0xc0cafb0d ;  /* 0xc0cafb0d07167836 */ /* 0x000fc40000000000 */
[----:B------:R-:W-:Y:S01]  /*9f10*/  FMUL R15, R100, 0.25 ;  /* 0x3e800000640f7820 */ /* 0x000fe20000400000 */
[----:B------:R-:W-:Y:S01]  /*9f20*/  LOP3.LUT R21, R21, 0xff800000, RZ, 0xc0, !PT ;  /* 0xff80000015157812 */ /* 0x000fe200078ec0ff */
[----:B------:R-:W-:Y:S01]  /*9f30*/  @P2 FMUL R2, R2, 0.25 ;  /* 0x3e80000002022820 */ /* 0x000fe20000400000 */
[----:B------:R-:W-:Y:S01]  /*9f40*/  LOP3.LUT R20, R20, 0xff800000, RZ, 0xc0, !PT ;  /* 0xff80000014147812 */ /* 0x000fe200078ec0ff */
[----:B------:R-:W-:Y:S01]  /*9f50*/  @!P6 FMUL R87, R87, 16777216 ;  /* 0x4b8000005757e820 */ /* 0x000fe20000400000 */
[----:B------:R-:W-:Y:S01]  /*9f60*/  LOP3.LUT R22, R22, 0xff800000, RZ, 0xc0, !PT ;  /* 0xff80000016167812 */ /* 0x000fe200078ec0ff */
[----:B------:R-:W-:Y:S01]  /*9f70*/  @!P6 FMUL R86, R86, 16777216 ;  /* 0x4b8000005656e820 */ /* 0x000fe20000400000 */
[----:B------:R-:W-:Y:S01]  /*9f80*/  FSEL R100, R15, R100, P1 ;  /* 0x000000640f647208 */ /* 0x000fe20000800000 */
[----:B------:R-:W-:Y:S01]  /*9f90*/  @!P6 FMUL R83, R83, 16777216 ;  /* 0x4b8000005353e820 */ /* 0x000fe20000400000 */
[----:B------:R-:W-:Y:S01]  /*9fa0*/  I2FP.F32.S32 R15, R21 ;  /* 0x00000015000f7245 */ /* 0x000fe20000201400 */
[----:B------:R-:W-:Y:S01]  /*9fb0*/  @!P6 FMUL R82, R82, 16777216 ;  /* 0x4b8000005252e820 */ /* 0x000fe20000400000 */
[----:B------:R-:W-:Y:S01]  /*9fc0*/  I2FP.F32.S32 R17, R20 ;  /* 0x0000001400117245 */ /* 0x000fe20000201400 */
[----:B------:R-:W-:Y:S01]  /*9fd0*/  @!P6 FMUL R79, R79, 16777216 ;  /* 0x4b8000004f4fe820 */ /* 0x000fe20000400000 */
[----:B------:R-:W-:Y:S01]  /*9fe0*/  I2FP.F32.S32 R152, R22 ;  /* 0x0000001600987245 */ /* 0x000fe20000201400 */
[----:B------:R-:W-:Y:S01]  /*9ff0*/  @!P6 FMUL R78, R78, 16777216 ;  /* 0x4b8000004e4ee820 */ /* 0x000fe20000400000 */
        /* <DEDUP_REMOVED lines=26> */
[----:B------:R-:W-:Y:S01]  /*a1a0*/  FFMA.FTZ R230, R15, 1.1920928955078125e-07, R230 ;  /* 0x340000000fe67823 */ /* 0x000fe200000100e6 */
[----:B------:R-:W-:Y:S01]  /*a1b0*/  FFMA.FTZ R228, R17, 1.1920928955078125e-07, R228 ;  /* 0x3400000011e47823 */ /* 0x000fe200000100e4 */
[----:B------:R-:W-:Y:S01]  /*a1c0*/  FFMA.FTZ R15, R152, 1.1920928955078125e-07, R19 ;  /* 0x34000000980f7823 */ /* 0x000fe20000010013 */
[C---:B0-----:R-:W-:Y:S01]  /*a1d0*/  FMUL R6, R18.reuse, R42 ;  /* 0x0000002a12067220 */ /* 0x041fe20000400000 */
[C---:B------:R-:W-:Y:S01]  /*a1e0*/  FMUL R87, R18.reuse, R87 ;  /* 0x0000005712577220 */ /* 0x040fe20000400000 */
        /* <DEDUP_REMOVED lines=29> */
[----:B------:R-:W-:Y:S01]  /*a3c0*/  FMUL R42, R18, R26 ;  /* 0x0000001a122a7220 */ /* 0x000fe20000400000 */
[C---:B------:R-:W-:Y:S01]  /*a3d0*/  FSETP.GEU.AND P3, PT, |R3|.reuse, 1.175494350822287508e-38, PT ;  /* 0x008000000300780b */ /* 0x040fe20003f6e200 */
[----:B------:R-:W0:Y:S01]  /*a3e0*/  MUFU.RCP R18, R2 ;  /* 0x0000000200127308 */ /* 0x000e220000001000 */
[C---:B------:R-:W-:Y:S01]  /*a3f0*/  FSETP.GEU.AND P2, PT, |R4|.reuse, 1.175494350822287508e-38, PT ;  /* 0x008000000400780b */ /* 0x040fe20003f4e200 */
[----:B------:R-:W-:Y:S01]  /*a400*/  @P0 FMUL R3, R3, 0.25 ;  /* 0x3e80000003030820 */ /* 0x000fe20000400000 */
[----:B------:R-:W-:Y:S01]  /*a410*/  @P1 FMUL R4, R4, 0.25 ;  /* 0x3e80000004041820 */ /* 0x000fe20000400000 */
        /* <DEDUP_REMOVED lines=13> */
[C---:B0-----:R-:W-:Y:S01]  /*a4f0*/  FMUL R31, R18.reuse, R40 ;  /* 0x00000028121f7220 */ /* 0x041fe20000400000 */
[----:B------:R-:W-:Y:S01]  /*a500*/  FMUL R40, R18, R29 ;  /* 0x0000001d12287220 */ /* 0x000fe20000400000 */
[----:B------:R-:W0:Y:S01]  /*a510*/  MUFU.RCP R3, R3 ;  /* 0x0000000300037308 */ /* 0x000e220000001000 */
[----:B------:R-:W-:Y:S01]  /*a520*/  @!P2 FMUL R93, R93, 16777216 ;  /* 0x4b8000005d5da820 */ /* 0x000fe20000400000 */
[----:B------:R-:W-:Y:S01]  /*a530*/  @!P2 FMUL R92, R92, 16777216 ;  /* 0x4b8000005c5ca820 */ /* 0x000fe20000400000 */
[----:B------:R-:W-:Y:S01]  /*a540*/  @!P4 FMUL R80, R80, 16777216 ;  /* 0x4b8000005050c820 */ /* 0x000fe20000400000 */
[----:B------:R-:W-:Y:S01]  /*a550*/  @!P4 FMUL R77, R77, 16777216 ;  /* 0x4b8000004d4dc820 */ /* 0x000fe20000400000 */
[----:B------:R-:W-:Y:S01]  /*a560*/  @!P4 FMUL R76, R76, 16777216 ;  /* 0x4b8000004c4cc820 */ /* 0x000fe20000400000 */
[----:B------:R-:W-:Y:S01]  /*a570*/  @!P4 FMUL R73, R73, 16777216 ;  /* 0x4b8000004949c820 */ /* 0x000fe20000400000 */
[----:B------:R-:W-:Y:S01]  /*a580*/  @!P4 FMUL R72, R72, 16777216 ;  /* 0x4b8000004848c820 */ /* 0x000fe20000400000 */
[----:B------:R-:W1:Y:S01]  /*a590*/  MUFU.RCP R29, R4 ;  /* 0x00000004001d7308 */ /* 0x000e620000001000 */
        /* <DEDUP_REMOVED lines=19> */
[C---:B------:R-:W-:Y:S01]  /*a6d0*/  FMUL R153, R18.reuse, R25 ;  /* 0x0000001912997220 */ /* 0x040fe20000400000 */
[----:B------:R-:W-:Y:S01]  /*a6e0*/  @!P3 FMUL R151, R151, 16777216 ;  /* 0x4b8000009797b820 */ /* 0x000fe20000400000 */
[----:B------:R-:W-:Y:S01]  /*a6f0*/  FMUL R2, R18, R41 ;  /* 0x0000002912027220 */ /* 0x000fe20000400000 */
[----:B------:R-:W-:Y:S01]  /*a700*/  @!P3 FMUL R150, R150, 16777216 ;  /* 0x4b8000009696b820 */ /* 0x000fe20000400000 */
[----:B------:R-:W-:Y:S01]  /*a710*/  @!P3 FMUL R143, R143, 16777216 ;  /* 0x4b8000008f8fb820 */ /* 0x000fe20000400000 */
[----:B0-----:R-:W-:Y:S01]  /*a720*/  FMUL R25, R3, R115 ;  /* 0x0000007303197220 */ /* 0x001fe20000400000 */
[----:B------:R-:W-:Y:S01]  /*a730*/  @!P2 FMUL R113, R113, 16777216 ;  /* 0x4b8000007171a820 */ /* 0x000fe20000400000 */
[----:B------:R-:W-:Y:S01]  /*a740*/  FMUL R41, R18, R28 ;  /* 0x0000001c12297220 */ /* 0x000fe20000400000 */
[----:B------:R-:W-:Y:S01]  /*a750*/  @!P3 FMUL R91, R91, 16777216 ;  /* 0x4b8000005b5bb820 */ /* 0x000fe20000400000 */
[----:B------:R-:W-:Y:S01]  /*a760*/  @!P3 FMUL R90, R90, 16777216 ;  /* 0x4b8000005a5ab820 */ /* 0x000fe20000400000 */
[C---:B------:R-:W-:Y:S01]  /*a770*/  FMUL R115, R3.reuse, R95 ;  /* 0x0000005f03737220 */ /* 0x040fe20000400000 */
[----:B------:R-:W-:Y:S01]  /*a780*/  FMUL R94, R3, R94 ;  /* 0x0000005e035e7220 */ /* 0x000fe20000400000 */
[----:B------:R-:W-:Y:S01]  /*a790*/  @!P2 FMUL R16, R16, 16777216 ;  /* 0x4b8000001010a820 */ /* 0x000fe20000400000 */
[----:B------:R-:W-:Y:S01]  /*a7a0*/  @!P2 FMUL R88, R88, 16777216 ;  /* 0x4b8000005858a820 */ /* 0x000fe20000400000 */
[C---:B-1----:R-:W-:Y:S01]  /*a7b0*/  FMUL R93, R29.reuse, R93 ;  /* 0x0000005d1d5d7220 */ /* 0x042fe20000400000 */
[----:B------:R-:W-:Y:S01]  /*a7c0*/  FMUL R92, R29, R92 ;  /* 0x0000005c1d5c7220 */ /* 0x000fe20000400000 */
        /* <DEDUP_REMOVED lines=27> */
[C---:B------:R-:W-:Y:S01]  /*a980*/  FMUL R48, R3.reuse, R151 ;  /* 0x0000009703307220 */ /* 0x040fe20000400000 */
[C---:B------:R-:W-:Y:S01]  /*a990*/  FMUL R151, R3.reuse, R150 ;  /* 0x0000009603977220 */ /* 0x040fe20000400000 */
[----:B------:R-:W-:Y:S01]  /*a9a0*/  FMUL R49, R3, R143 ;  /* 0x0000008f03317220 */ /* 0x000fe20000400000 */
[----:B------:R-:W-:Y:S01]  /*a9b0*/  FMUL R24, R29, R113 ;  /* 0x000000711d187220 */ /* 0x000fe20000400000 */
[C---:B------:R-:W-:Y:S01]  /*a9c0*/  FMUL R143, R3.reuse, R91 ;  /* 0x0000005b038f7220 */ /* 0x040fe20000400000 */
[----:B------:R-:W-:Y:S01]  /*a9d0*/  FMUL R150, R3, R90 ;  /* 0x0000005a03967220 */ /* 0x000fe20000400000 */
[C---:B------:R-:W-:Y:S01]  /*a9e0*/  FMUL R16, R29.reuse, R16 ;  /* 0x000000101d107220 */ /* 0x040fe20000400000 */
[----:B------:R-:W-:Y:S01]  /*a9f0*/  FMUL R113, R29, R88 ;  /* 0x000000581d717220 */ /* 0x000fe20000400000 */
[----:B------:R-:W-:Y:S01]  /*aa00*/  F2FP.SATFINITE.E4M3.F32.PACK_AB_MERGE_C R92, R93, R92, RZ ;  /* 0x0000005c5d5c723e */ /* 0x000fe200048070ff */
[----:B------:R-:W-:Y:S01]  /*aa10*/  IMAD.IADD R89, R14, 0x1, -R89 ;  /* 0x000000010e597824 */ /* 0x000fe200078e0a59 */
[----:B------:R-:W-:Y:S01]  /*aa20*/  F2FP.SATFINITE.E4M3.F32.PACK_AB_MERGE_C R94, R115, R94, RZ ;  /* 0x0000005e735e723e */ /* 0x000fe200048070ff */
[----:B------:R-:W-:Y:S01]  /*aa30*/  IMAD.IADD R20, R9, 0x1, -R20 ;  /* 0x0000000109147824 */ /* 0x000fe200078e0a14 */
[----:B------:R-:W-:Y:S01]  /*aa40*/  F2FP.SATFINITE.E4M3.F32.PACK_AB_MERGE_C R40, R40, R41, RZ ;  /* 0x000000292828723e */ /* 0x000fe200048070ff */
[----:B------:R-:W-:Y:S01]  /*aa50*/  IMAD.IADD R21, R8, 0x1, -R21 ;  /* 0x0000000108157824 */ /* 0x000fe200078e0a15 */
[----:B------:R-:W-:Y:S01]  /*aa60*/  F2FP.SATFINITE.E4M3.F32.PACK_AB_MERGE_C R30, R17, R30, RZ ;  /* 0x0000001e111e723e */ /* 0x000fe200048070ff */
[----:B------:R-:W-:Y:S01]  /*aa70*/  FADD R89, R89, -1 ;  /* 0xbf80000059597421 */ /* 0x000fe20000000000 */
[----:B------:R-:W-:Y:S01]  /*aa80*/  F2FP.SATFINITE.E4M3.F32.PACK_AB_MERGE_C R16, R16, R113, R92 ;  /* 0x000000711010723e */ /* 0x000fe2000480705c */
[----:B------:R-:W-:Y:S01]  /*aa90*/  FADD R20, R20, -1 ;  /* 0xbf80000014147421 */ /* 0x000fe20000000000 */
[----:B------:R-:W-:Y:S01]  /*aaa0*/  F2FP.SATFINITE.E4M3.F32.PACK_AB_MERGE_C R17, R143, R150, R94 ;  /* 0x000000968f11723e */ /* 0x000fe2000480705e */
[----:B------:R-:W-:Y:S01]  /*aab0*/  FADD R21, R21, -1 ;  /* 0xbf80000015157421 */ /* 0x000fe20000000000 */
[----:B------:R-:W-:Y:S01]  /*aac0*/  F2FP.SATFINITE.E4M3.F32.PACK_AB_MERGE_C R18, R153, R18, R40 ;  /* 0x000000129912723e */ /* 0x000fe20004807028 */
[----:B------:R-:W-:Y:S01]  /*aad0*/  IMAD.IADD R22, R7, 0x1, -R22 ;  /* 0x0000000107167824 */ /* 0x000fe200078e0a16 */
[----:B------:R-:W-:Y:S01]  /*aae0*/  F2FP.SATFINITE.E4M3.F32.PACK_AB_MERGE_C R19, R19, R42, R30 ;  /* 0x0000002a1313723e */ /* 0x000fe2000480701e */
[----:B------:R-:W-:Y:S01]  /*aaf0*/  IMAD.MOV.U32 R30, RZ, RZ, 0x3dc6b27f ;  /* 0x3dc6b27fff1e7424 */ /* 0x000fe200078e00ff */
[----:B------:R-:W-:Y:S01]  /*ab00*/  LOP3.LUT R231, R238, 0xff, RZ, 0xc0, !PT ;  /* 0x000000ffeee77812 */ /* 0x000fe200078ec0ff */
[----:B------:R-:W-:Y:S01]  /*ab10*/  FADD R22, R22, -1 ;  /* 0xbf80000016167421 */ /* 0x000fe20000000000 */
[----:B------:R-:W-:Y:S01]  /*ab20*/  F2FP.SATFINITE.E4M3.F32.PACK_AB_MERGE_C R152, R43, R152, RZ ;  /* 0x000000982b98723e */ /* 0x000fe200048070ff */
[----:B------:R0:W-:Y:S01]  /*ab30*/  STSM.16.M88.4 [R0], R16 ;  /* 0x0000001000007844 */ /* 0x0001e20000000200 */
[----:B------:R-:W-:Y:S01]  /*ab40*/  FFMA.FTZ R4, R21, R30, -0.16845393180847167969 ;  /* 0xbe2c7f3015047423 */ /* 0x000fe2000001001e */
[----:B------:R-:W-:Y:S01]  /*ab50*/  LEA R231, R231, UR19, 0x4 ;  /* 0x00000013e7e77c11 */ /* 0x000fe2000f8e20ff */
[----:B------:R-:W-:Y:S01]  /*ab60*/  @!P3 FMUL R103, R103, 16777216 ;  /* 0x4b8000006767b820 */ /* 0x000fe20000400000 */
[----:B------:R-:W-:Y:S01]  /*ab70*/  BAR.SYNC.DEFER_BLOCKING 0x0 ;  /* 0x0000000000007b1d */ /* 0x000fe20000010000 */
[----:B------:R-:W-:Y:S01]  /*ab80*/  FFMA.FTZ R4, R21, R4, 0.1716887056827545166 ;  /* 0x3e2fcf2a15047423 */ /* 0x000fe20000010004 */
[----:B------:R-:W-:Y:S01]  /*ab90*/  ISETP.GE.U32.AND P0, PT, R8, 0x7f800000, PT ;  /* 0x7f8000000800780c */ /* 0x000fe20003f06070 */
[----:B------:R-:W-:Y:S01]  /*aba0*/  @!P3 FMUL R102, R102, 16777216 ;  /* 0x4b8000006666b820 */ /* 0x000fe20000400000 */
[----:B------:R-:W-:Y:S01]  /*abb0*/  ISETP.GE.U32.AND P5, PT, R9, 0x7f800000, PT ;  /* 0x7f8000000900780c */ /* 0x000fe20003fa6070 */
[----:B------:R-:W-:Y:S01]  /*abc0*/  FFMA.FTZ R4, R21, R4, -0.17900948226451873779 ;  /* 0xbe374e4315047423 */ /* 0x000fe20000010004 */
[----:B------:R-:W-:Y:S01]  /*abd0*/  @!P2 FMUL R101, R101, 16777216 ;  /* 0x4b8000006565a820 */ /* 0x000fe20000400000 */
[----:B------:R-:W-:Y:S01]  /*abe0*/  @!P2 FMUL R100, R100, 16777216 ;  /* 0x4b8000006464a820 */ /* 0x000fe20000400000 */
[----:B------:R-:W-:Y:S01]  /*abf0*/  @!P3 FMUL R99, R99, 16777216 ;  /* 0x4b8000006363b820 */ /* 0x000fe20000400000 */
[----:B------:R-:W-:Y:S01]  /*ac00*/  FFMA.FTZ R4, R21, R4, 0.20512372255325317383 ;  /* 0x3e520bf415047423 */ /* 0x000fe20000010004 */
[----:B------:R-:W-:Y:S01]  /*ac10*/  @!P3 FMUL R98, R98, 16777216 ;  /* 0x4b8000006262b820 */ /* 0x000fe20000400000 */
[----:B------:R-:W-:Y:S01]  /*ac20*/  FMUL R103, R3, R103 ;  /* 0x0000006703677220 */ /* 0x000fe20000400000 */
[-C--:B0-----:R-:W-:Y:S01]  /*ac30*/  FFMA.FTZ R16, R89, R30.reuse, -0.16845393180847167969 ;  /* 0xbe2c7f3059107423 */ /* 0x081fe2000001001e */
[-C--:B------:R-:W-:Y:S01]  /*ac40*/  FFMA.FTZ R17, R20, R30.reuse, -0.16845393180847167969 ;  /* 0xbe2c7f3014117423 */ /* 0x080fe2000001001e */
[----:B------:R-:W-:Y:S01]  /*ac50*/  FFMA.FTZ R19, R22, R30, -0.16845393180847167969 ;  /* 0xbe2c7f3016137423 */ /* 0x000fe2000001001e */
[----:B------:R-:W-:Y:S01]  /*ac60*/  FFMA.FTZ R4, R21, R4, -0.24046532809734344482 ;  /* 0xbe763c8b15047423 */ /* 0x000fe20000010004 */
[----:B------:R-:W-:Y:S01]  /*ac70*/  FFMA.FTZ R16, R89, R16, 0.1716887056827545166 ;  /* 0x3e2fcf2a59107423 */ /* 0x000fe20000010010 */
[----:B------:R-:W-:Y:S01]  /*ac80*/  FFMA.FTZ R17, R20, R17, 0.1716887056827545166 ;  /* 0x3e2fcf2a14117423 */ /* 0x000fe20000010011 */
[----:B------:R-:W-:Y:S01]  /*ac90*/  FFMA.FTZ R19, R22, R19, 0.1716887056827545166 ;  /* 0x3e2fcf2a16137423 */ /* 0x000fe20000010013 */
[----:B------:R-:W-:Y:S01]  /*aca0*/  FFMA.FTZ R4, R21, R4, 0.28857114911079406738 ;  /* 0x3e93bf9915047423 */ /* 0x000fe20000010004 */
[----:B------:R-:W-:Y:S01]  /*acb0*/  FFMA.FTZ R16, R89, R16, -0.17900948226451873779 ;  /* 0xbe374e4359107423 */ /* 0x000fe20000010010 */
[----:B------:R-:W-:Y:S01]  /*acc0*/  FFMA.FTZ R17, R20, R17, -0.17900948226451873779 ;  /* 0xbe374e4314117423 */ /* 0x000fe20000010011 */
[----:B------:R-:W-:Y:S01]  /*acd0*/  FFMA.FTZ R19, R22, R19, -0.17900948226451873779 ;  /* 0xbe374e4316137423 */ /* 0x000fe20000010013 */
[----:B------:R-:W-:Y:S01]  /*ace0*/  FFMA.FTZ R4, R21, R4, -0.36067417263984680176 ;  /* 0xbeb8aa4915047423 */ /* 0x000fe20000010004 */
[----:B------:R-:W-:Y:S01]  /*acf0*/  FFMA.FTZ R16, R89, R16, 0.20512372255325317383 ;  /* 0x3e520bf459107423 */ /* 0x000fe20000010010 */
[----:B------:R-:W-:Y:S01]  /*ad00*/  FFMA.FTZ R17, R20, R17, 0.20512372255325317383 ;  /* 0x3e520bf414117423 */ /* 0x000fe20000010011 */
[----:B------:R-:W-:Y:S01]  /*ad10*/  FFMA.FTZ R19, R22, R19, 0.20512372255325317383 ;  /* 0x3e520bf416137423 */ /* 0x000fe20000010013 */
[----:B------:R-:W-:Y:S01]  /*ad20*/  FFMA.FTZ R4, R21, R4, 0.48089820146560668945 ;  /* 0x3ef6384a15047423 */ /* 0x000fe20000010004 */
[C---:B------:R-:W-:Y:S01]  /*ad30*/  FFMA.FTZ R16, R89.reuse, R16, -0.24046532809734344482 ;  /* 0xbe763c8b59107423 */ /* 0x040fe20000010010 */
[----:B------:R-:W-:Y:S01]  /*ad40*/  FFMA.FTZ R17, R20, R17, -0.24046532809734344482 ;  /* 0xbe763c8b14117423 */ /* 0x000fe20000010011 */
[----:B------:R-:W-:Y:S01]  /*ad50*/  FFMA.FTZ R19, R22, R19, -0.24046532809734344482 ;  /* 0xbe763c8b16137423 */ /* 0x000fe20000010013 */
[----:B------:R-:W0:Y:S01]  /*ad60*/  LDS.128 R40, [R231] ;  /* 0x00000000e7287984 */ /* 0x000e220000000c00 */
[----:B------:R-:W-:Y:S01]  /*ad70*/  FFMA.FTZ R16, R89, R16, 0.28857114911079406738 ;  /* 0x3e93bf9959107423 */ /* 0x000fe20000010010 */
[----:B------:R-:W-:Y:S01]  /*ad80*/  FFMA.FTZ R17, R20, R17, 0.28857114911079406738 ;  /* 0x3e93bf9914117423 */ /* 0x000fe20000010011 */
[----:B------:R-:W-:Y:S01]  /*ad90*/  FFMA.FTZ R19, R22, R19, 0.28857114911079406738 ;  /* 0x3e93bf9916137423 */ /* 0x000fe20000010013 */
[----:B------:R-:W-:Y:S01]  /*ada0*/  FFMA.FTZ R4, R21, R4, -0.72134751081466674805 ;  /* 0xbf38aa3b15047423 */ /* 0x000fe20000010004 */
[----:B------:R-:W-:Y:S01]  /*adb0*/  FFMA.FTZ R16, R89, R16, -0.36067417263984680176 ;  /* 0xbeb8aa4959107423 */ /* 0x000fe20000010010 */
[----:B------:R-:W-:Y:S01]  /*adc0*/  FFMA.FTZ R17, R20, R17, -0.36067417263984680176 ;  /* 0xbeb8aa4914117423 */ /* 0x000fe20000010011 */
[----:B------:R-:W-:Y:S01]  /*add0*/  FFMA.FTZ R19, R22, R19, -0.36067417263984680176 ;  /* 0xbeb8aa4916137423 */ /* 0x000fe20000010013 */
[----:B------:R-:W-:Y:S01]  /*ade0*/  FMUL R4, R21, R4 ;  /* 0x0000000415047220 */ /* 0x000fe20000400000 */
[----:B------:R-:W-:Y:S01]  /*adf0*/  FFMA.FTZ R16, R89, R16, 0.48089820146560668945 ;  /* 0x3ef6384a59107423 */ /* 0x000fe20000010010 */
[----:B------:R-:W-:Y:S01]  /*ae00*/  FFMA.FTZ R17, R20, R17, 0.48089820146560668945 ;  /* 0x3ef6384a14117423 */ /* 0x000fe20000010011 */
[----:B------:R-:W-:Y:S01]  /*ae10*/  FFMA.FTZ R19, R22, R19, 0.48089820146560668945 ;  /* 0x3ef6384a16137423 */ /* 0x000fe20000010013 */
[----:B------:R-:W-:Y:S01]  /*ae20*/  FMUL R4, R21, R4 ;  /* 0x0000000415047220 */ /* 0x000fe20000400000 */
[----:B------:R-:W-:Y:S01]  /*ae30*/  FFMA.FTZ R16, R89, R16, -0.72134751081466674805 ;  /* 0xbf38aa3b59107423 */ /* 0x000fe20000010010 */
[----:B------:R-:W-:Y:S01]  /*ae40*/  FFMA.FTZ R17, R20, R17, -0.72134751081466674805 ;  /* 0xbf38aa3b14117423 */ /* 0x000fe20000010011 */
[----:B------:R-:W-:Y:S01]  /*ae50*/  FFMA.FTZ R19, R22, R19, -0.72134751081466674805 ;  /* 0xbf38aa3b16137423 */ /* 0x000fe20000010013 */
[----:B------:R-:W-:Y:S01]  /*ae60*/  FMUL R102, R3, R102 ;  /* 0x0000006603667220 */ /* 0x000fe20000400000 */
[----:B------:R-:W-:Y:S01]  /*ae70*/  FMUL R16, R89, R16 ;  /* 0x0000001059107220 */ /* 0x000fe20000400000 */
[----:B------:R-:W-:Y:S01]  /*ae80*/  FMUL R17, R20, R17 ;  /* 0x0000001114117220 */ /* 0x000fe20000400000 */
[----:B------:R-:W-:Y:S01]  /*ae90*/  @!P2 FMUL R97, R97, 16777216 ;  /* 0x4b8000006161a820 */ /* 0x000fe20000400000 */
[----:B------:R-:W-:Y:S01]  /*aea0*/  @!P2 FMUL R96, R96, 16777216 ;  /* 0x4b8000006060a820 */ /* 0x000fe20000400000 */
[----:B------:R-:W-:Y:S01]  /*aeb0*/  FMUL R16, R89, R16 ;  /* 0x0000001059107220 */ /* 0x000fe20000400000 */
[C---:B------:R-:W-:Y:S01]  /*aec0*/  FMUL R17, R20.reuse, R17 ;  /* 0x0000001114117220 */ /* 0x040fe20000400000 */
[C---:B------:R-:W-:Y:S01]  /*aed0*/  FMUL R101, R29.reuse, R101 ;  /* 0x000000651d657220 */ /* 0x040fe20000400000 */
[----:B------:R-:W-:Y:S01]  /*aee0*/  FMUL R100, R29, R100 ;  /* 0x000000641d647220 */ /* 0x000fe20000400000 */
[----:B------:R-:W-:Y:S01]  /*aef0*/  FFMA.FTZ R16, R89, 1.4426950216293334961, R16 ;  /* 0x3fb8aa3b59107823 */ /* 0x000fe20000010010 */
[----:B------:R-:W-:Y:S01]  /*af00*/  FFMA.FTZ R17, R20, 1.4426950216293334961, R17 ;  /* 0x3fb8aa3b14117823 */ /* 0x000fe20000010011 */
[----:B------:R-:W-:Y:S01]  /*af10*/  FMUL R19, R22, R19 ;  /* 0x0000001316137220 */ /* 0x000fe20000400000 */
[----:B------:R-:W-:Y:S01]  /*af20*/  FFMA.FTZ R21, R21, 1.4426950216293334961, R4 ;  /* 0x3fb8aa3b15157823 */ /* 0x000fe20000010004 */
[----:B------:R-:W-:Y:S01]  /*af30*/  FADD R229, R229, R16 ;  /* 0x00000010e5e57221 */ /* 0x000fe20000000000 */
[----:B------:R-:W-:Y:S01]  /*af40*/  FADD R228, R228, R17 ;  /* 0x00000011e4e47221 */ /* 0x000fe20000000000 */
[C---:B------:R-:W-:Y:S01]  /*af50*/  FMUL R99, R3.reuse, R99 ;  /* 0x0000006303637220 */ /* 0x040fe20000400000 */
[----:B------:R-:W-:Y:S01]  /*af60*/  FMUL R98, R3, R98 ;  /* 0x0000006203627220 */ /* 0x000fe20000400000 */
[C---:B------:R-:W-:Y:S01]  /*af70*/  FMUL R97, R29.reuse, R97 ;  /* 0x000000611d617220 */ /* 0x040fe20000400000 */
[----:B------:R-:W-:Y:S01]  /*af80*/  FMUL R96, R29, R96 ;  /* 0x000000601d607220 */ /* 0x000fe20000400000 */
[----:B------:R-:W-:Y:S01]  /*af90*/  FMUL R19, R22, R19 ;  /* 0x0000001316137220 */ /* 0x000fe20000400000 */
[----:B------:R-:W-:Y:S01]  /*afa0*/  @P0 IMAD.MOV.U32 R17, RZ, RZ, 0x7f800000 ;  /* 0x7f800000ff110424 */ /* 0x000fe200078e00ff */
[----:B------:R-:W-:Y:S01]  /*afb0*/  F2FP.SATFINITE.E4M3.F32.PACK_AB_MERGE_C R100, R101, R100, RZ ;  /* 0x000000646564723e */ /* 0x000fe200048070ff */
[----:B------:R-:W-:Y:S01]  /*afc0*/  @P5 IMAD.MOV.U32 R16, RZ, RZ, 0x7f800000 ;  /* 0x7f800000ff105424 */ /* 0x000fe200078e00ff */
[----:B------:R-:W-:Y:S01]  /*afd0*/  F2FP.SATFINITE.E4M3.F32.PACK_AB_MERGE_C R102, R103, R102, RZ ;  /* 0x000000666766723e */ /* 0x000fe200048070ff */
[----:B------:R-:W-:Y:S01]  /*afe0*/  FADD R230, R230, R21 ;  /* 0x00000015e6e67221 */ /* 0x000fe20000000000 */
[----:B------:R-:W-:Y:S01]  /*aff0*/  F2FP.SATFINITE.E4M3.F32.PACK_AB_MERGE_C R36, R37, R36, RZ ;  /* 0x000000242524723e */ /* 0x000fe200048070ff */
[----:B------:R-:W-:Y:S01]  /*b000*/  FFMA.FTZ R4, R22, 1.4426950216293334961, R19 ;  /* 0x3fb8aa3b16047823 */ /* 0x000fe20000010013 */
[----:B------:R-:W-:Y:S01]  /*b010*/  F2FP.SATFINITE.E4M3.F32.PACK_AB_MERGE_C R38, R39, R38, RZ ;  /* 0x000000262726723e */ /* 0x000fe200048070ff */
[----:B------:R-:W-:Y:S01]  /*b020*/  @P0 FFMA.FTZ R230, R8, R17, +INF ;  /* 0x7f80000008e60423 */ /* 0x000fe20000010011 */
[----:B------:R-:W-:Y:S01]  /*b030*/  @P5 FFMA.FTZ R228, R9, R16, +INF ;  /* 0x7f80000009e45423 */ /* 0x000fe20000010010 */
[----:B------:R-:W-:Y:S01]  /*b040*/  F2FP.SATFINITE.E4M3.F32.PACK_AB_MERGE_C R16, R97, R96, R100 ;  /* 0x000000606110723e */ /* 0x000fe20004807064 */
[----:B------:R-:W-:Y:S01]  /*b050*/  @!P3 FMUL R111, R111, 16777216 ;  /* 0x4b8000006f6fb820 */ /* 0x000fe20000400000 */
[----:B------:R-:W-:Y:S01]  /*b060*/  F2FP.SATFINITE.E4M3.F32.PACK_AB_MERGE_C R17, R99, R98, R102 ;  /* 0x000000626311723e */ /* 0x000fe20004807066 */
[----:B------:R-:W-:Y:S01]  /*b070*/  @!P3 FMUL R110, R110, 16777216 ;  /* 0x4b8000006e6eb820 */ /* 0x000fe20000400000 */
[----:B------:R-:W-:Y:S01]  /*b080*/  F2FP.SATFINITE.E4M3.F32.PACK_AB_MERGE_C R18, R33, R32, R36 ;  /* 0x000000202112723e */ /* 0x000fe20004807024 */
[----:B------:R-:W-:Y:S01]  /*b090*/  @!P2 FMUL R109, R109, 16777216 ;  /* 0x4b8000006d6da820 */ /* 0x000fe20000400000 */
[----:B------:R-:W-:Y:S01]  /*b0a0*/  F2FP.SATFINITE.E4M3.F32.PACK_AB_MERGE_C R19, R35, R34, R38 ;  /* 0x000000222313723e */ /* 0x000fe20004807026 */
[----:B------:R-:W-:Y:S01]  /*b0b0*/  BAR.SYNC.DEFER_BLOCKING 0x0 ;  /* 0x0000000000007b1d */ /* 0x000fe20000010000 */
[----:B------:R-:W-:Y:S01]  /*b0c0*/  @!P2 FMUL R108, R108, 16777216 ;  /* 0x4b8000006c6ca820 */ /* 0x000fe20000400000 */
[----:B------:R-:W-:Y:S01]  /*b0d0*/  @!P3 FMUL R107, R107, 16777216 ;  /* 0x4b8000006b6bb820 */ /* 0x000fe20000400000 */
[----:B------:R-:W-:Y:S01]  /*b0e0*/  @!P3 FMUL R106, R106, 16777216 ;  /* 0x4b8000006a6ab820 */ /* 0x000fe20000400000 */
[C---:B------:R-:W-:Y:S01]  /*b0f0*/  FMUL R111, R3.reuse, R111 ;  /* 0x0000006f036f7220 */ /* 0x040fe20000400000 */
[----:B------:R-:W-:Y:S01]  /*b100*/  FMUL R110, R3, R110 ;  /* 0x0000006e036e7220 */ /* 0x000fe20000400000 */
[----:B------:R-:W-:Y:S01]  /*b110*/  @!P2 FMUL R105, R105, 16777216 ;  /* 0x4b8000006969a820 */ /* 0x000fe20000400000 */
[----:B------:R-:W-:Y:S01]  /*b120*/  @!P2 FMUL R104, R104, 16777216 ;  /* 0x4b8000006868a820 */ /* 0x000fe20000400000 */
[C---:B------:R-:W-:Y:S01]  /*b130*/  FMUL R109, R29.reuse, R109 ;  /* 0x0000006d1d6d7220 */ /* 0x040fe20000400000 */
[----:B------:R-:W-:Y:S01]  /*b140*/  FMUL R108, R29, R108 ;  /* 0x0000006c1d6c7220 */ /* 0x000fe20000400000 */
[C---:B------:R-:W-:Y:S01]  /*b150*/  FMUL R107, R3.reuse, R107 ;  /* 0x0000006b036b7220 */ /* 0x040fe20000400000 */
[----:B------:R-:W-:Y:S01]  /*b160*/  FMUL R106, R3, R106 ;  /* 0x0000006a036a7220 */ /* 0x000fe20000400000 */
[C---:B------:R-:W-:Y:S01]  /*b170*/  FMUL R105, R29.reuse, R105 ;  /* 0x000000691d697220 */ /* 0x040fe20000400000 */
[----:B------:R-:W-:Y:S01]  /*b180*/  FMUL R104, R29, R104 ;  /* 0x000000681d687220 */ /* 0x000fe20000400000 */
[----:B------:R-:W-:Y:S01]  /*b190*/  F2FP.SATFINITE.E4M3.F32.PACK_AB_MERGE_C R108, R109, R108, RZ ;  /* 0x0000006c6d6c723e */ /* 0x000fe200048070ff */
[----:B------:R-:W-:Y:S01]  /*b1a0*/  @!P3 FMUL R119, R119, 16777216 ;  /* 0x4b8000007777b820 */ /* 0x000fe20000400000 */
[----:B------:R-:W-:Y:S01]  /*b1b0*/  F2FP.SATFINITE.E4M3.F32.PACK_AB_MERGE_C R110, R111, R110, RZ ;  /* 0x0000006e6f6e723e */ /* 0x000fe200048070ff */
[----:B------:R-:W-:Y:S01]  /*b1c0*/  @!P3 FMUL R118, R118, 16777216 ;  /* 0x4b8000007676b820 */ /* 0x000fe20000400000 */
[----:B------:R-:W-:Y:S01]  /*b1d0*/  F2FP.SATFINITE.E4M3.F32.PACK_AB_MERGE_C R46, R47, R46, RZ ;  /* 0x0000002e2f2e723e */ /* 0x000fe200048070ff */
[----:B------:R-:W-:Y:S01]  /*b1e0*/  @!P2 FMUL R117, R117, 16777216 ;  /* 0x4b8000007575a820 */ /* 0x000fe20000400000 */
[----:B------:R-:W-:Y:S01]  /*b1f0*/  F2FP.SATFINITE.E4M3.F32.PACK_AB_MERGE_C R20, R105, R104, R108 ;  /* 0x000000686914723e */ /* 0x000fe2000480706c */
[----:B------:R-:W-:Y:S01]  /*b200*/  @!P2 FMUL R116, R116, 16777216 ;  /* 0x4b8000007474a820 */ /* 0x000fe20000400000 */
[----:B------:R-:W-:Y:S01]  /*b210*/  F2FP.SATFINITE.E4M3.F32.PACK_AB_MERGE_C R21, R107, R106, R110 ;  /* 0x0000006a6b15723e */ /* 0x000fe2000480706e */
[----:B------:R-:W-:Y:S01]  /*b220*/  @!P3 FMUL R147, R147, 16777216 ;  /* 0x4b8000009393b820 */ /* 0x000fe20000400000 */
[----:B------:R-:W-:Y:S01]  /*b230*/  STSM.16.M88.4 [R0], R16 ;  /* 0x0000001000007844 */ /* 0x000fe20000000200 */
[----:B------:R-:W-:Y:S01]  /*b240*/  F2FP.SATFINITE.E4M3.F32.PACK_AB_MERGE_C R22, R2, R31, R152 ;  /* 0x0000001f0216723e */ /* 0x000fe20004807098 */
[----:B------:R-:W-:Y:S01]  /*b250*/  @!P3 FMUL R146, R146, 16777216 ;  /* 0x4b8000009292b820 */ /* 0x000fe20000400000 */
[----:B------:R-:W-:Y:S01]  /*b260*/  F2FP.SATFINITE.E4M3.F32.PACK_AB_MERGE_C R23, R23, R6, R46 ;  /* 0x000000061717723e */ /* 0x000fe2000480702e */
[----:B------:R-:W-:Y:S01]  /*b270*/  BAR.SYNC.DEFER_BLOCKING 0x0 ;  /* 0x0000000000007b1d */ /* 0x000fe20000010000 */
        /* <DEDUP_REMOVED lines=13> */
[----:B------:R-:W-:Y:S01]  /*b350*/  FMUL R118, R3, R118 ;  /* 0x0000007603767220 */ /* 0x000fe20000400000 */
[----:B------:R-:W-:Y:S01]  /*b360*/  @!P2 FMUL R112, R112, 16777216 ;  /* 0x4b8000007070a820 */ /* 0x000fe20000400000 */
[C---:B------:R-:W-:Y:S01]  /*b370*/  FMUL R117, R29.reuse, R117 ;  /* 0x000000751d757220 */ /* 0x040fe20000400000 */
[----:B------:R-:W-:Y:S01]  /*b380*/  FMUL R116, R29, R116 ;  /* 0x000000741d747220 */ /* 0x000fe20000400000 */
[C---:B------:R-:W-:Y:S01]  /*b390*/  FMUL R147, R3.reuse, R147 ;  /* 0x0000009303937220 */ /* 0x040fe20000400000 */
[C---:B------:R-:W-:Y:S01]  /*b3a0*/  FMUL R146, R3.reuse, R146 ;  /* 0x0000009203927220 */ /* 0x040fe20000400000 */
[C---:B------:R-:W-:Y:S01]  /*b3b0*/  FMUL R142, R3.reuse, R142 ;  /* 0x0000008e038e7220 */ /* 0x040fe20000400000 */
[C---:B------:R-:W-:Y:S01]  /*b3c0*/  FMUL R139, R3.reuse, R139 ;  /* 0x0000008b038b7220 */ /* 0x040fe20000400000 */
[C---:B------:R-:W-:Y:S01]  /*b3d0*/  FMUL R138, R3.reuse, R138 ;  /* 0x0000008a038a7220 */ /* 0x040fe20000400000 */
[C---:B------:R-:W-:Y:S01]  /*b3e0*/  FMUL R135, R3.reuse, R135 ;  /* 0x0000008703877220 */ /* 0x040fe20000400000 */
[----:B------:R-:W1:Y:S01]  /*b3f0*/  LDS.128 R36, [R231] ;  /* 0x00000000e7247984 */ /* 0x000e620000000c00 */
[C---:B------:R-:W-:Y:S01]  /*b400*/  FMUL R134, R3.reuse, R134 ;  /* 0x0000008603867220 */ /* 0x040fe20000400000 */
[C---:B------:R-:W-:Y:S01]  /*b410*/  FMUL R131, R3.reuse, R131 ;  /* 0x0000008303837220 */ /* 0x040fe20000400000 */
[C---:B------:R-:W-:Y:S01]  /*b420*/  FMUL R130, R3.reuse, R130 ;  /* 0x0000008203827220 */ /* 0x040fe20000400000 */
[----:B------:R-:W-:Y:S01]  /*b430*/  BAR.SYNC.DEFER_BLOCKING 0x0 ;  /* 0x0000000000007b1d */ /* 0x000fe20000010000 */
[C---:B------:R-:W-:Y:S01]  /*b440*/  FMUL R127, R3.reuse, R127 ;  /* 0x0000007f037f7220 */ /* 0x040fe20000400000 */
[C---:B------:R-:W-:Y:S01]  /*b450*/  FMUL R126, R3.reuse, R126 ;  /* 0x0000007e037e7220 */ /* 0x040fe20000400000 */
[C---:B------:R-:W-:Y:S01]  /*b460*/  FMUL R123, R3.reuse, R123 ;  /* 0x0000007b037b7220 */ /* 0x040fe20000400000 */
[C---:B------:R-:W-:Y:S01]  /*b470*/  FMUL R122, R3.reuse, R122 ;  /* 0x0000007a037a7220 */ /* 0x040fe20000400000 */
[----:B------:R-:W-:Y:S01]  /*b480*/  FMUL R114, R3, R114 ;  /* 0x0000007203727220 */ /* 0x000fe20000400000 */
[----:B------:R-:W-:Y:S01]  /*b490*/  FMUL R3, R29, R112 ;  /* 0x000000701d037220 */ /* 0x000fe20000400000 */
[----:B------:R-:W-:Y:S01]  /*b4a0*/  F2FP.SATFINITE.E4M3.F32.PACK_AB_MERGE_C R52, R53, R52, RZ ;  /* 0x000000343534723e */ /* 0x000fe200048070ff */
[----:B------:R-:W-:Y:S01]  /*b4b0*/  @!P2 FMUL R125, R125, 16777216 ;  /* 0x4b8000007d7da820 */ /* 0x000fe20000400000 */
[----:B------:R-:W-:Y:S01]  /*b4c0*/  F2FP.SATFINITE.E4M3.F32.PACK_AB_MERGE_C R116, R117, R116, RZ ;  /* 0x000000747574723e */ /* 0x000fe200048070ff */
[----:B------:R-:W-:Y:S01]  /*b4d0*/  @!P2 FMUL R124, R124, 16777216 ;  /* 0x4b8000007c7ca820 */ /* 0x000fe20000400000 */
[----:B------:R-:W-:Y:S01]  /*b4e0*/  F2FP.SATFINITE.E4M3.F32.PACK_AB_MERGE_C R118, R119, R118, RZ ;  /* 0x000000767776723e */ /* 0x000fe200048070ff */
[----:B------:R-:W-:Y:S01]  /*b4f0*/  @!P2 FMUL R121, R121, 16777216 ;  /* 0x4b8000007979a820 */ /* 0x000fe20000400000 */
[----:B------:R-:W-:Y:S01]  /*b500*/  F2FP.SATFINITE.E4M3.F32.PACK_AB_MERGE_C R54, R55, R54, RZ ;  /* 0x000000363736723e */ /* 0x000fe200048070ff */
[----:B------:R-:W-:Y:S01]  /*b510*/  @!P2 FMUL R120, R120, 16777216 ;  /* 0x4b8000007878a820 */ /* 0x000fe20000400000 */
[----:B------:R-:W-:Y:S01]  /*b520*/  F2FP.SATFINITE.E4M3.F32.PACK_AB_MERGE_C R26, R26, R27, R52 ;  /* 0x0000001b1a1a723e */ /* 0x000fe20004807034 */
[C---:B------:R-:W-:Y:S01]  /*b530*/  FMUL R28, R29.reuse, R125 ;  /* 0x0000007d1d1c7220 */ /* 0x040fe20000400000 */
[----:B------:R-:W-:Y:S01]  /*b540*/  F2FP.SATFINITE.E4M3.F32.PACK_AB_MERGE_C R24, R24, R3, R116 ;  /* 0x000000031818723e */ /* 0x000fe20004807074 */
[----:B------:R-:W-:Y:S01]  /*b550*/  FMUL R95, R29, R124 ;  /* 0x0000007c1d5f7220 */ /* 0x000fe20000400000 */
[----:B------:R-:W-:Y:S01]  /*b560*/  F2FP.SATFINITE.E4M3.F32.PACK_AB_MERGE_C R25, R25, R114, R118 ;  /* 0x000000721919723e */ /* 0x000fe20004807076 */
[----:B------:R-:W-:Y:S01]  /*b570*/  FMUL R121, R29, R121 ;  /* 0x000000791d797220 */ /* 0x000fe20000400000 */
[----:B------:R-:W-:Y:S01]  /*b580*/  F2FP.SATFINITE.E4M3.F32.PACK_AB_MERGE_C R27, R51, R50, R54 ;  /* 0x00000032331b723e */ /* 0x000fe20004807036 */
[----:B------:R-:W-:Y:S01]  /*b590*/  FMUL R120, R29, R120 ;  /* 0x000000781d787220 */ /* 0x000fe20000400000 */
[----:B------:R-:W-:Y:S01]  /*b5a0*/  F2FP.SATFINITE.E4M3.F32.PACK_AB_MERGE_C R28, R28, R95, RZ ;  /* 0x0000005f1c1c723e */ /* 0x000fe200048070ff */
[----:B------:R-:W-:Y:S01]  /*b5b0*/  STSM.16.M88.4 [R0], R20 ;  /* 0x0000001400007844 */ /* 0x000fe20000000200 */
[----:B------:R-:W-:Y:S01]  /*b5c0*/  F2FP.SATFINITE.E4M3.F32.PACK_AB_MERGE_C R90, R127, R126, RZ ;  /* 0x0000007e7f5a723e */ /* 0x000fe200048070ff */
[----:B------:R-:W-:Y:S01]  /*b5d0*/  @!P2 FMUL R133, R133, 16777216 ;  /* 0x4b8000008585a820 */ /* 0x000fe20000400000 */
[----:B------:R-:W-:Y:S01]  /*b5e0*/  F2FP.SATFINITE.E4M3.F32.PACK_AB_MERGE_C R60, R61, R60, RZ ;  /* 0x0000003c3d3c723e */ /* 0x000fe200048070ff */
[----:B------:R-:W-:Y:S01]  /*b5f0*/  BAR.SYNC.DEFER_BLOCKING 0x0 ;  /* 0x0000000000007b1d */ /* 0x000fe20000010000 */
[----:B------:R-:W-:Y:S01]  /*b600*/  F2FP.SATFINITE.E4M3.F32.PACK_AB_MERGE_C R62, R63, R62, RZ ;  /* 0x0000003e3f3e723e */ /* 0x000fe200048070ff */
[----:B------:R-:W-:Y:S01]  /*b610*/  @!P2 FMUL R132, R132, 16777216 ;  /* 0x4b8000008484a820 */ /* 0x000fe20000400000 */
[----:B------:R-:W-:Y:S01]  /*b620*/  F2FP.SATFINITE.E4M3.F32.PACK_AB_MERGE_C R120, R121, R120, R28 ;  /* 0x000000787978723e */ /* 0x000fe2000480701c */
[----:B------:R-:W-:Y:S01]  /*b630*/  @!P2 FMUL R149, R149, 16777216 ;  /* 0x4b8000009595a820 */ /* 0x000fe20000400000 */
[----:B------:R-:W-:Y:S01]  /*b640*/  F2FP.SATFINITE.E4M3.F32.PACK_AB_MERGE_C R121, R123, R122, R90 ;  /* 0x0000007a7b79723e */ /* 0x000fe2000480705a */
[----:B------:R-:W-:Y:S01]  /*b650*/  @!P2 FMUL R148, R148, 16777216 ;  /* 0x4b8000009494a820 */ /* 0x000fe20000400000 */
[----:B------:R-:W-:Y:S01]  /*b660*/  F2FP.SATFINITE.E4M3.F32.PACK_AB_MERGE_C R122, R57, R56, R60 ;  /* 0x00000038397a723e */ /* 0x000fe2000480703c */
[----:B------:R-:W-:Y:S01]  /*b670*/  @!P2 FMUL R145, R145, 16777216 ;  /* 0x4b8000009191a820 */ /* 0x000fe20000400000 */
[----:B------:R-:W-:Y:S01]  /*b680*/  F2FP.SATFINITE.E4M3.F32.PACK_AB_MERGE_C R123, R59, R58, R62 ;  /* 0x0000003a3b7b723e */ /* 0x000fe2000480703e */
        /* <DEDUP_REMOVED lines=8> */
[C---:B------:R-:W-:Y:S01]  /*b710*/  FMUL R132, R29.reuse, R132 ;  /* 0x000000841d847220 */ /* 0x040fe20000400000 */
[C---:B------:R-:W-:Y:S01]  /*b720*/  FMUL R44, R29.reuse, R149 ;  /* 0x000000951d2c7220 */ /* 0x040fe20000400000 */
[C---:B------:R-:W-:Y:S01]  /*b730*/  FMUL R91, R29.reuse, R148 ;  /* 0x000000941d5b7220 */ /* 0x040fe20000400000 */
[C---:B------:R-:W-:Y:S01]  /*b740*/  FMUL R145, R29.reuse, R145 ;  /* 0x000000911d917220 */ /* 0x040fe20000400000 */
[C---:B------:R-:W-:Y:S01]  /*b750*/  FMUL R144, R29.reuse, R144 ;  /* 0x000000901d907220 */ /* 0x040fe20000400000 */
[C---:B------:R-:W-:Y:S01]  /*b760*/  FMUL R45, R29.reuse, R141 ;  /* 0x0000008d1d2d7220 */ /* 0x040fe20000400000 */
[----:B------:R-:W3:Y:S01]  /*b770*/  LDS.128 R32, [R231] ;  /* 0x00000000e7207984 */ /* 0x000ee20000000c00 */
[C---:B------:R-:W-:Y:S01]  /*b780*/  FMUL R140, R29.reuse, R140 ;  /* 0x0000008c1d8c7220 */ /* 0x040fe20000400000 */
[C---:B------:R-:W-:Y:S01]  /*b790*/  FMUL R137, R29.reuse, R137 ;  /* 0x000000891d897220 */ /* 0x040fe20000400000 */
[C---:B------:R-:W-:Y:S01]  /*b7a0*/  FMUL R136, R29.reuse, R136 ;  /* 0x000000881d887220 */ /* 0x040fe20000400000 */
[----:B------:R-:W-:Y:S01]  /*b7b0*/  BAR.SYNC.DEFER_BLOCKING 0x0 ;  /* 0x0000000000007b1d */ /* 0x000fe20000010000 */
[C---:B------:R-:W-:Y:S01]  /*b7c0*/  FMUL R129, R29.reuse, R129 ;  /* 0x000000811d817220 */ /* 0x040fe20000400000 */
[----:B------:R-:W-:Y:S01]  /*b7d0*/  FMUL R128, R29, R128 ;  /* 0x000000801d807220 */ /* 0x000fe20000400000 */
[----:B------:R-:W-:Y:S01]  /*b7e0*/  F2FP.SATFINITE.E4M3.F32.PACK_AB_MERGE_C R29, R133, R132, RZ ;  /* 0x00000084851d723e */ /* 0x000fe200048070ff */
[----:B------:R-:W-:Y:S01]  /*b7f0*/  FADD R4, R15, R4 ;  /* 0x000000040f047221 */ /* 0x000fe20000000000 */
[----:B------:R-:W-:Y:S01]  /*b800*/  F2FP.SATFINITE.E4M3.F32.PACK_AB_MERGE_C R88, R135, R134, RZ ;  /* 0x000000868758723e */ /* 0x000fe200048070ff */
[----:B------:R-:W-:Y:S01]  /*b810*/  IMAD R89, R233, 0x36, RZ ;  /* 0x00000036e9597824 */ /* 0x000fe200078e02ff */
[----:B------:R-:W-:Y:S01]  /*b820*/  F2FP.SATFINITE.E4M3.F32.PACK_AB_MERGE_C R128, R129, R128, R29 ;  /* 0x000000808180723e */ /* 0x000fe2000480701d */
[----:B------:R-:W-:Y:S01]  /*b830*/  IMAD R93, R233, 0x38, RZ ;  /* 0x00000038e95d7824 */ /* 0x000fe200078e02ff */
[----:B------:R-:W-:Y:S01]  /*b840*/  F2FP.SATFINITE.E4M3.F32.PACK_AB_MERGE_C R68, R69, R68, RZ ;  /* 0x000000444544723e */ /* 0x000fe200048070ff */
[----:B------:R-:W-:Y:S01]  /*b850*/  IMAD R95, R233, 0x39, RZ ;  /* 0x00000039e95f7824 */ /* 0x000fe200078e02ff */
[----:B------:R-:W-:Y:S01]  /*b860*/  F2FP.SATFINITE.E4M3.F32.PACK_AB_MERGE_C R70, R71, R70, RZ ;  /* 0x000000464746723e */ /* 0x000fe200048070ff */
[----:B------:R-:W-:Y:S01]  /*b870*/  IMAD R97, R233, 0x3a, RZ ;  /* 0x0000003ae9617824 */ /* 0x000fe200078e02ff */
[----:B------:R-:W-:Y:S01]  /*b880*/  F2FP.SATFINITE.E4M3.F32.PACK_AB_MERGE_C R129, R131, R130, R88 ;  /* 0x000000828381723e */ /* 0x000fe20004807058 */
[----:B------:R-:W-:Y:S01]  /*b890*/  IMAD R99, R233, 0x3b, RZ ;  /* 0x0000003be9637824 */ /* 0x000fe200078e02ff */
[----:B------:R-:W-:Y:S01]  /*b8a0*/  F2FP.SATFINITE.E4M3.F32.PACK_AB_MERGE_C R130, R65, R64, R68 ;  /* 0x000000404182723e */ /* 0x000fe20004807044 */
[----:B------:R-:W-:Y:S01]  /*b8b0*/  IMAD R101, R233, 0x3c, RZ ;  /* 0x0000003ce9657824 */ /* 0x000fe200078e02ff */
[----:B------:R-:W-:Y:S01]  /*b8c0*/  F2FP.SATFINITE.E4M3.F32.PACK_AB_MERGE_C R131, R67, R66, R70 ;  /* 0x000000424383723e */ /* 0x000fe20004807046 */
[----:B------:R-:W-:Y:S01]  /*b8d0*/  IMAD R103, R233, 0x3d, RZ ;  /* 0x0000003de9677824 */ /* 0x000fe200078e02ff */
[----:B------:R-:W-:Y:S01]  /*b8e0*/  F2FP.SATFINITE.E4M3.F32.PACK_AB_MERGE_C R45, R45, R140, RZ ;  /* 0x0000008c2d2d723e */ /* 0x000fe200048070ff */
[----:B------:R-:W-:Y:S01]  /*b8f0*/  IMAD R105, R233, 0x3e, RZ ;  /* 0x0000003ee9697824 */ /* 0x000fe200078e02ff */
[----:B------:R-:W-:Y:S01]  /*b900*/  F2FP.SATFINITE.E4M3.F32.PACK_AB_MERGE_C R49, R49, R142, RZ ;  /* 0x0000008e3131723e */ /* 0x000fe200048070ff */
[----:B------:R-:W-:Y:S01]  /*b910*/  IMAD R107, R233, 0x3f, RZ ;  /* 0x0000003fe96b7824 */ /* 0x000fe200078e02ff */
[----:B------:R-:W-:Y:S01]  /*b920*/  F2FP.SATFINITE.E4M3.F32.PACK_AB_MERGE_C R76, R77, R76, RZ ;  /* 0x0000004c4d4c723e */ /* 0x000fe200048070ff */
[----:B------:R-:W-:Y:S01]  /*b930*/  STSM.16.M88.4 [R0], R24 ;  /* 0x0000001800007844 */ /* 0x000fe20000000200 */
[----:B------:R-:W-:Y:S01]  /*b940*/  F2FP.SATFINITE.E4M3.F32.PACK_AB_MERGE_C R78, R79, R78, RZ ;  /* 0x0000004e4f4e723e */ /* 0x000fe200048070ff */
[----:B------:R-:W-:Y:S01]  /*b950*/  IMAD R79, R233, 0x31, RZ ;  /* 0x00000031e94f7824 */ /* 0x000fe200078e02ff */
[----:B------:R-:W-:Y:S01]  /*b960*/  F2FP.SATFINITE.E4M3.F32.PACK_AB_MERGE_C R136, R137, R136, R45 ;  /* 0x000000888988723e */ /* 0x000fe2000480702d */
[----:B------:R-:W-:Y:S01]  /*b970*/  BAR.SYNC.DEFER_BLOCKING 0x0 ;  /* 0x0000000000007b1d */ /* 0x000fe20000010000 */
[----:B------:R-:W-:Y:S01]  /*b980*/  F2FP.SATFINITE.E4M3.F32.PACK_AB_MERGE_C R137, R139, R138, R49 ;  /* 0x0000008a8b89723e */ /* 0x000fe20004807031 */
[----:B------:R-:W-:Y:S01]  /*b990*/  IMAD R45, R233, 0x6, RZ ;  /* 0x00000006e92d7824 */ /* 0x000fe200078e02ff */
[----:B------:R-:W-:Y:S01]  /*b9a0*/  F2FP.SATFINITE.E4M3.F32.PACK_AB_MERGE_C R138, R73, R72, R76 ;  /* 0x00000048498a723e */ /* 0x000fe2000480704c */
[----:B------:R-:W-:Y:S01]  /*b9b0*/  IMAD.SHL.U32 R109, R233, 0x40, RZ ;  /* 0x00000040e96d7824 */ /* 0x000fe200078e00ff */
[----:B------:R-:W-:Y:S01]  /*b9c0*/  F2FP.SATFINITE.E4M3.F32.PACK_AB_MERGE_C R139, R75, R74, R78 ;  /* 0x0000004a4b8b723e */ /* 0x000fe2000480704e */
[----:B------:R-:W-:Y:S01]  /*b9d0*/  IMAD R111, R233, 0x41, RZ ;  /* 0x00000041e96f7824 */ /* 0x000fe200078e02ff */
[----:B------:R-:W-:Y:S01]  /*b9e0*/  ISETP.GE.U32.AND P4, PT, R7, 0x7f800000, PT ;  /* 0x7f8000000700780c */ /* 0x000fe20003f86070 */
[C---:B------:R-:W-:Y:S01]  /*b9f0*/  IMAD R113, R233.reuse, 0x42, RZ ;  /* 0x00000042e9717824 */ /* 0x040fe200078e02ff */
[----:B------:R-:W-:Y:S01]  /*ba00*/  FSETP.NEU.AND P3, PT, R8, RZ, PT ;  /* 0x000000ff0800720b */ /* 0x000fe20003f6d000 */
[----:B------:R-:W-:Y:S01]  /*ba10*/  IMAD R115, R233, 0x43, RZ ;  /* 0x00000043e9737824 */ /* 0x000fe200078e02ff */
[----:B------:R-:W-:Y:S01]  /*ba20*/  FSETP.NEU.AND P0, PT, R7, RZ, PT ;  /* 0x000000ff0700720b */ /* 0x000fe20003f0d000 */
[C---:B------:R-:W-:Y:S01]  /*ba30*/  IMAD R117, R233.reuse, 0x44, RZ ;  /* 0x00000044e9757824 */ /* 0x040fe200078e02ff */
[----:B------:R-:W-:Y:S01]  /*ba40*/  F2FP.SATFINITE.E4M3.F32.PACK_AB_MERGE_C R44, R44, R91, RZ ;  /* 0x0000005b2c2c723e */ /* 0x000fe200048070ff */
[C---:B------:R-:W-:Y:S01]  /*ba50*/  IMAD R91, R233.reuse, 0x37, RZ ;  /* 0x00000037e95b7824 */ /* 0x040fe200078e02ff */
[----:B------:R-:W-:Y:S01]  /*ba60*/  F2FP.SATFINITE.E4M3.F32.PACK_AB_MERGE_C R48, R48, R151, RZ ;  /* 0x000000973030723e */ /* 0x000fe200048070ff */
[----:B------:R-:W-:Y:S01]  /*ba70*/  IMAD R119, R233, 0x45, RZ ;  /* 0x00000045e9777824 */ /* 0x000fe200078e02ff */
[----:B------:R-:W-:Y:S01]  /*ba80*/  F2FP.SATFINITE.E4M3.F32.PACK_AB_MERGE_C R84, R85, R84, RZ ;  /* 0x000000545554723e */ /* 0x000fe200048070ff */
[----:B------:R-:W-:Y:S01]  /*ba90*/  IMAD R85, R233, 0x34, RZ ;  /* 0x00000034e9557824 */ /* 0x000fe200078e02ff */
[----:B------:R-:W-:Y:S01]  /*baa0*/  F2FP.SATFINITE.E4M3.F32.PACK_AB_MERGE_C R86, R87, R86, RZ ;  /* 0x000000565756723e */ /* 0x000fe200048070ff */
[----:B------:R-:W-:Y:S01]  /*bab0*/  @P4 IMAD.MOV.U32 R8, RZ, RZ, 0x7f800000 ;  /* 0x7f800000ff084424 */ /* 0x000fe200078e00ff */
[----:B------:R-:W-:Y:S01]  /*bac0*/  F2FP.SATFINITE.E4M3.F32.PACK_AB_MERGE_C R144, R145, R144, R44 ;  /* 0x000000909190723e */ /* 0x000fe2000480702c */
[----:B------:R-:W-:Y:S01]  /*bad0*/  IMAD R87, R233, 0x35, RZ ;  /* 0x00000035e9577824 */ /* 0x000fe200078e02ff */
[----:B------:R-:W-:Y:S01]  /*bae0*/  F2FP.SATFINITE.E4M3.F32.PACK_AB_MERGE_C R145, R147, R146, R48 ;  /* 0x000000929391723e */ /* 0x000fe20004807030 */
[----:B------:R-:W4:Y:S01]  /*baf0*/  LDS.128 R24, [R231] ;  /* 0x00000000e7187984 */ /* 0x000f220000000c00 */
[----:B------:R-:W-:Y:S01]  /*bb00*/  @P4 FFMA.FTZ R4, R7, R8, +INF ;  /* 0x7f80000007044423 */ /* 0x000fe20000010008 */
[----:B------:R-:W-:Y:S01]  /*bb10*/  F2FP.SATFINITE.E4M3.F32.PACK_AB_MERGE_C R146, R81, R80, R84 ;  /* 0x000000505192723e */ /* 0x000fe20004807054 */
[----:B------:R-:W5:Y:S08]  /*bb20*/  LDC.64 R6, c[0x0][0x228] ;  /* 0x00008a00ff067b82 */ /* 0x000f700000000a00 */
[----:B------:R-:W-:Y:S01]  /*bb30*/  BAR.SYNC.DEFER_BLOCKING 0x0 ;  /* 0x0000000000007b1d */ /* 0x000fe20000010000 */
[----:B------:R-:W-:Y:S01]  /*bb40*/  F2FP.SATFINITE.E4M3.F32.PACK_AB_MERGE_C R147, R83, R82, R86 ;  /* 0x000000525393723e */ /* 0x000fe20004807056 */
[C---:B------:R-:W-:Y:S01]  /*bb50*/  IMAD R81, R233.reuse, 0x32, RZ ;  /* 0x00000032e9517824 */ /* 0x040fe200078e02ff */
[----:B------:R-:W-:Y:S01]  /*bb60*/  LOP3.LUT R236, R238, 0xff, RZ, 0xc0, !PT ;  /* 0x000000ffeeec7812 */ /* 0x000fe200078ec0ff */
[C---:B------:R-:W-:Y:S01]  /*bb70*/  IMAD R83, R233.reuse, 0x33, RZ ;  /* 0x00000033e9537824 */ /* 0x040fe200078e02ff */
[C---:B------:R-:W-:Y:S01]  /*bb80*/  ISETP.GE.U32.AND P1, PT, R14.reuse, 0x7f800000, PT ;  /* 0x7f8000000e00780c */ /* 0x040fe20003f26070 */
[C---:B------:R-:W-:Y:S01]  /*bb90*/  IMAD R125, R233.reuse, 0x48, RZ ;  /* 0x00000048e97d7824 */ /* 0x040fe200078e02ff */
[----:B------:R-:W-:Y:S01]  /*bba0*/  FSETP.NEU.AND P2, PT, R14, RZ, PT ;  /* 0x000000ff0e00720b */ /* 0x000fe20003f4d000 */
[----:B--2---:R-:W-:Y:S01]  /*bbb0*/  IMAD R234, R234, 0x100, R236 ;  /* 0x00000100eaea7824 */ /* 0x004fe200078e02ec */
[----:B0-----:R-:W-:Y:S01]  /*bbc0*/  PRMT R47, R40, 0x7770, RZ ;  /* 0x00007770282f7816 */ /* 0x001fe200000000ff */
[----:B------:R-:W-:Y:S01]  /*bbd0*/  IMAD R127, R233, 0x49, RZ ;  /* 0x00000049e97f7824 */ /* 0x000fe200078e02ff */
[C---:B------:R-:W-:Y:S01]  /*bbe0*/  PRMT R61, R41.reuse, 0x7773, RZ ;  /* 0x00007773293d7816 */ /* 0x040fe200000000ff */
[----:B------:R-:W-:Y:S01]  /*bbf0*/  IMAD R3, R234, UR5, RZ ;  /* 0x00000005ea037c24 */ /* 0x000fe2000f8e02ff */
[----:B------:R-:W-:Y:S01]  /*bc00*/  USHF.R.S32.HI UR5, URZ, 0x1f, UR4 ;  /* 0x0000001f3f057899 */ /* 0x000fe20008011404 */
[----:B------:R-:W-:Y:S01]  /*bc10*/  PRMT R63, R41, 0x7772, RZ ;  /* 0x00007772293f7816 */ /* 0x000fe200000000ff */
[----:B------:R-:W-:Y:S01]  /*bc20*/  IMAD R133, R233, 0x4c, RZ ;  /* 0x0000004ce9857824 */ /* 0x000fe200078e02ff */
[----:B------:R-:W-:Y:S01]  /*bc30*/  PRMT R77, R41, 0x7771, RZ ;  /* 0x00007771294d7816 */ /* 0x000fe200000000ff */
[----:B------:R-:W-:Y:S01]  /*bc40*/  IMAD R135, R233, 0x4d, RZ ;  /* 0x0000004de9877824 */ /* 0x000fe200078e02ff */
[----:B------:R-:W-:Y:S01]  /*bc50*/  PRMT R51, R41, 0x7770, RZ ;  /* 0x0000777029337816 */ /* 0x000fe200000000ff */
[----:B------:R-:W-:Y:S01]  /*bc60*/  @P1 IMAD.MOV.U32 R15, RZ, RZ, 0x7f800000 ;  /* 0x7f800000ff0f1424 */ /* 0x000fe200078e00ff */
[----:B------:R-:W-:Y:S01]  /*bc70*/  PRMT R53, R43, 0x7773, RZ ;  /* 0x000077732b357816 */ /* 0x000fe200000000ff */
[----:B------:R-:W-:Y:S01]  /*bc80*/  IMAD.SHL.U32 R41, R233, 0x4, RZ ;  /* 0x00000004e9297824 */ /* 0x000fe200078e00ff */
[----:B------:R-:W-:Y:S01]  /*bc90*/  PRMT R55, R43, 0x7772, RZ ;  /* 0x000077722b377816 */ /* 0x000fe200000000ff */
[----:B------:R-:W-:Y:S01]  /*bca0*/  @P1 FFMA.FTZ R229, R14, R15, +INF ;  /* 0x7f8000000ee51423 */ /* 0x000fe2000001000f */
[----:B------:R0:W-:Y:S01]  /*bcb0*/  STSM.16.M88.4 [R0], R120 ;  /* 0x0000007800007844 */ /* 0x0001e20000000200 */
[----:B-----5:R-:W-:Y:S01]  /*bcc0*/  IADD3 R2, P4, P5, R3, UR4, R6 ;  /* 0x0000000403027c10 */ /* 0x020fe2000fd9e006 */
[----:B------:R-:W-:Y:S01]  /*bcd0*/  IMAD R15, R233, 0x3, RZ ;  /* 0x00000003e90f7824 */ /* 0x000fe200078e02ff */
[----:B------:R-:W-:Y:S01]  /*bce0*/  SHF.R.S32.HI R6, RZ, 0x1f, R3 ;  /* 0x0000001fff067819 */ /* 0x000fe20000011403 */
[----:B------:R-:W-:Y:S01]  /*bcf0*/  BAR.SYNC.DEFER_BLOCKING 0x0 ;  /* 0x0000000000007b1d */ /* 0x000fe20000010000 */
[----:B------:R-:W-:Y:S01]  /*bd00*/  FSETP.NEU.AND P1, PT, R9, RZ, PT ;  /* 0x000000ff0900720b */ /* 0x000fe20003f2d000 */
[C---:B------:R-:W-:Y:S01]  /*bd10*/  IMAD.SHL.U32 R9, R233.reuse, 0x2, RZ ;  /* 0x00000002e9097824 */ /* 0x040fe200078e00ff */
[----:B------:R-:W-:Y:S01]  /*bd20*/  IADD3.X R3, R6, UR5, R7, P4, P5 ;  /* 0x0000000506037c10 */ /* 0x000fe2000a7ea407 */
[C---:B------:R-:W-:Y:S01]  /*bd30*/  IMAD R141, R233.reuse, 0x50, RZ ;  /* 0x00000050e98d7824 */ /* 0x040fe200078e02ff */
[----:B------:R-:W-:Y:S01]  /*bd40*/  IADD3 R6, P4, R2, R233, RZ ;  /* 0x000000e902067210 */ /* 0x000fe20007f9e0ff */
[----:B------:R-:W-:Y:S01]  /*bd50*/  IMAD R143, R233, 0x51, RZ ;  /* 0x00000051e98f7824 */ /* 0x000fe200078e02ff */
[----:B------:R-:W-:Y:S01]  /*bd60*/  PRMT R69, R43, 0x7771, RZ ;  /* 0x000077712b457816 */ /* 0x000fe200000000ff */
[----:B------:R-:W-:Y:S01]  /*bd70*/  IMAD R149, R233, 0x57, RZ ;  /* 0x00000057e9957824 */ /* 0x000fe200078e02ff */
[----:B------:R-:W-:Y:S01]  /*bd80*/  PRMT R71, R43, 0x7770, RZ ;  /* 0x000077702b477816 */ /* 0x000fe200000000ff */
[C---:B------:R-:W-:Y:S01]  /*bd90*/  IMAD R43, R233.reuse, 0x5, RZ ;  /* 0x00000005e92b7824 */ /* 0x040fe200078e02ff */
[CC--:B------:R-:W-:Y:S01]  /*bda0*/  LEA.HI.X.SX32 R7, R233.reuse, R3.reuse, 0x1, P4 ;  /* 0x00000003e9077211 */ /* 0x0c0fe200020f0eff */
[----:B0-----:R-:W-:Y:S01]  /*bdb0*/  IMAD R121, R233, 0x46, RZ ;  /* 0x00000046e9797824 */ /* 0x001fe200078e02ff */
[-C--:B------:R-:W-:Y:S01]  /*bdc0*/  IADD3 R8, P5, R9, R2.reuse, RZ ;  /* 0x0000000209087210 */ /* 0x080fe20007fbe0ff */
[----:B------:R-:W-:Y:S01]  /*bdd0*/  IMAD R123, R233, 0x47, RZ ;  /* 0x00000047e97b7824 */ /* 0x000fe200078e02ff */
[-C--:B------:R-:W-:Y:S01]  /*bde0*/  IADD3 R14, P4, R15, R2.reuse, RZ ;  /* 0x000000020f0e7210 */ /* 0x080fe20007f9e0ff */
[C---:B------:R-:W-:Y:S01]  /*bdf0*/  IMAD R151, R233.reuse, 0x58, RZ ;  /* 0x00000058e9977824 */ /* 0x040fe200078e02ff */
[C---:B------:R-:W-:Y:S01]  /*be00*/  PRMT R65, R40.reuse, 0x7773, RZ ;  /* 0x0000777328417816 */ /* 0x040fe200000000ff */
[C---:B------:R-:W-:Y:S01]  /*be10*/  IMAD R153, R233.reuse, 0x59, RZ ;  /* 0x00000059e9997824 */ /* 0x040fe200078e02ff */
[C---:B------:R-:W-:Y:S01]  /*be20*/  PRMT R67, R40.reuse, 0x7772, RZ ;  /* 0x0000777228437816 */ /* 0x040fe200000000ff */
[C---:B------:R-:W-:Y:S01]  /*be30*/  IMAD R163, R233.reuse, 0x5e, RZ ;  /* 0x0000005ee9a37824 */ /* 0x040fe200078e02ff */
[----:B------:R-:W-:Y:S01]  /*be40*/  PRMT R49, R40, 0x7771, RZ ;  /* 0x0000777128317816 */ /* 0x000fe200000000ff */
[C---:B------:R-:W-:Y:S01]  /*be50*/  IMAD R165, R233.reuse, 0x5f, RZ ;  /* 0x0000005fe9a57824 */ /* 0x040fe200078e02ff */
[C---:B------:R-:W-:Y:S01]  /*be60*/  PRMT R57, R42.reuse, 0x7773, RZ ;  /* 0x000077732a397816 */ /* 0x040fe200000000ff */
[----:B------:R-:W0:Y:S01]  /*be70*/  LDS.128 R28, [R231] ;  /* 0x00000000e71c7984 */ /* 0x000e220000000c00 */
[C---:B------:R-:W-:Y:S01]  /*be80*/  PRMT R59, R42.reuse, 0x7772, RZ ;  /* 0x000077722a3b7816 */ /* 0x040fe200000000ff */
[C---:B------:R-:W-:Y:S01]  /*be90*/  IMAD R167, R233.reuse, 0x60, RZ ;  /* 0x00000060e9a77824 */ /* 0x040fe200078e02ff */
[C---:B------:R-:W-:Y:S01]  /*bea0*/  PRMT R73, R42.reuse, 0x7771, RZ ;  /* 0x000077712a497816 */ /* 0x040fe200000000ff */
[----:B------:R-:W-:Y:S01]  /*beb0*/  BAR.SYNC.DEFER_BLOCKING 0x0 ;  /* 0x0000000000007b1d */ /* 0x000fe20000010000 */
[----:B------:R-:W-:Y:S01]  /*bec0*/  PRMT R75, R42, 0x7770, RZ ;  /* 0x000077702a4b7816 */ /* 0x000fe200000000ff */
        /* <DEDUP_REMOVED lines=12> */
[----:B------:R-:W-:Y:S01]  /*bf90*/  IMAD R181, R233, 0x67, RZ ;  /* 0x00000067e9b57824 */ /* 0x000fe200078e02ff */
[----:B------:R-:W-:Y:S01]  /*bfa0*/  IADD3 R44, P5, R45, R2, RZ ;  /* 0x000000022d2c7210 */ /* 0x000fe20007fbe0ff */
[C---:B------:R-:W-:Y:S01]  /*bfb0*/  IMAD R183, R233.reuse, 0x68, RZ ;  /* 0x00000068e9b77824 */ /* 0x040fe200078e02ff */
[----:B-1----:R-:W-:Y:S01]  /*bfc0*/  PRMT R241, R38, 0x7773, RZ ;  /* 0x0000777326f17816 */ /* 0x002fe200000000ff */
[----:B------:R-:W-:Y:S01]  /*bfd0*/  IMAD R185, R233, 0x69, RZ ;  /* 0x00000069e9b97824 */ /* 0x000fe200078e02ff */
[----:B------:R-:W-:Y:S01]  /*bfe0*/  LEA.HI.X.SX32 R45, R45, R3, 0x1, P5 ;  /* 0x000000032d2d7211 */ /* 0x000fe200028f0eff */
[C---:B------:R-:W-:Y:S01]  /*bff0*/  IMAD R187, R233.reuse, 0x6a, RZ ;  /* 0x0000006ae9bb7824 */ /* 0x040fe200078e02ff */
[----:B---3--:R-:W-:Y:S01]  /*c000*/  PRMT R243, R32, 0x7770, RZ ;  /* 0x0000777020f37816 */ /* 0x008fe200000000ff */
[----:B------:R-:W-:Y:S01]  /*c010*/  IMAD R189, R233, 0x6b, RZ ;  /* 0x0000006be9bd7824 */ /* 0x000fe200078e02ff */
[----:B------:R-:W-:Y:S01]  /*c020*/  PRMT R251, R33, 0x7770, RZ ;  /* 0x0000777021fb7816 */ /* 0x000fe200000000ff */
[----:B------:R1:W-:Y:S01]  /*c030*/  STSM.16.M88.4 [R0], R128 ;  /* 0x0000008000007844 */ /* 0x0003e20000000200 */
[----:B------:R-:W-:Y:S01]  /*c040*/  IMAD R191, R233, 0x6c, RZ ;  /* 0x0000006ce9bf7824 */ /* 0x000fe200078e02ff */
[----:B------:R-:W-:Y:S01]  /*c050*/  PRMT R249, R33, 0x7771, RZ ;  /* 0x0000777121f97816 */ /* 0x000fe200000000ff */
[C---:B------:R-:W-:Y:S01]  /*c060*/  IMAD R193, R233.reuse, 0x6d, RZ ;  /* 0x0000006de9c17824 */ /* 0x040fe200078e02ff */
[----:B------:R-:W-:Y:S01]  /*c070*/  BAR.SYNC.DEFER_BLOCKING 0x0 ;  /* 0x0000000000007b1d */ /* 0x000fe20000010000 */
[C---:B------:R-:W-:Y:S01]  /*c080*/  IMAD R195, R233.reuse, 0x6e, RZ ;  /* 0x0000006ee9c37824 */ /* 0x040fe200078e02ff */
[C---:B------:R-:W-:Y:S01]  /*c090*/  PRMT R247, R34.reuse, 0x7770, RZ ;  /* 0x0000777022f77816 */ /* 0x040fe200000000ff */
[C---:B------:R-:W-:Y:S01]  /*c0a0*/  IMAD R197, R233.reuse, 0x6f, RZ ;  /* 0x0000006fe9c57824 */ /* 0x040fe200078e02ff */
[----:B------:R-:W-:Y:S01]  /*c0b0*/  PRMT R232, R34, 0x7771, RZ ;  /* 0x0000777122e87816 */ /* 0x000fe200000000ff */
[C---:B------:R-:W-:Y:S01]  /*c0c0*/  IMAD R199, R233.reuse, 0x70, RZ ;  /* 0x00000070e9c77824 */ /* 0x040fe200078e02ff */
[----:B----4-:R-:W-:Y:S01]  /*c0d0*/  PRMT R245, R24, 0x7770, RZ ;  /* 0x0000777018f57816 */ /* 0x010fe200000000ff */
[----:B------:R-:W-:Y:S01]  /*c0e0*/  IMAD R201, R233, 0x71, RZ ;  /* 0x00000071e9c97824 */ /* 0x000fe200078e02ff */
[----:B------:R-:W-:Y:S01]  /*c0f0*/  FSEL R229, R229, -INF , P2 ;  /* 0xff800000e5e57808 */ /* 0x000fe20001000000 */
[C---:B------:R-:W-:Y:S01]  /*c100*/  IMAD R203, R233.reuse, 0x72, RZ ;  /* 0x00000072e9cb7824 */ /* 0x040fe200078e02ff */
[----:B------:R-:W-:Y:S01]  /*c110*/  FSEL R230, R230, -INF , P3 ;  /* 0xff800000e6e67808 */ /* 0x000fe20001800000 */
[C---:B------:R-:W-:Y:S01]  /*c120*/  IMAD R205, R233.reuse, 0x73, RZ ;  /* 0x00000073e9cd7824 */ /* 0x040fe200078e02ff */
[----:B------:R-:W-:Y:S01]  /*c130*/  FSEL R4, R4, -INF , P0 ;  /* 0xff80000004047808 */ /* 0x000fe20000000000 */
[----:B-1----:R-:W-:-:S02]  /*c140*/  IMAD R129, R233, 0x4a, RZ ;  /* 0x0000004ae9817824 */ /* 0x002fc400078e02ff */
[----:B------:R-:W-:Y:S01]  /*c150*/  FFMA R229, R229, 0.69314718246459960938, R10 ;  /* 0x3f317218e5e57823 */ /* 0x000fe2000000000a */
[C---:B------:R-:W-:Y:S01]  /*c160*/  IMAD R131, R233.reuse, 0x4b, RZ ;  /* 0x0000004be9837824 */ /* 0x040fe200078e02ff */
[----:B------:R-:W-:Y:S01]  /*c170*/  ULDC UR4, c[0x0][0x27c] ;  /* 0x00009f0000047ab9 */ /* 0x000fe20000000800 */
[C---:B------:R-:W-:Y:S02]  /*c180*/  IMAD R207, R233.reuse, 0x74, RZ ;  /* 0x00000074e9cf7824 */ /* 0x040fe400078e02ff */
[----:B------:R-:W-:Y:S01]  /*c190*/  FFMA R11, R4, 0.69314718246459960938, R11 ;  /* 0x3f317218040b7823 */ /* 0x000fe2000000000b */
[C---:B------:R-:W-:Y:S01]  /*c1a0*/  IMAD R209, R233.reuse, 0x75, RZ ;  /* 0x00000075e9d17824 */ /* 0x040fe200078e02ff */
[----:B------:R-:W-:Y:S01]  /*c1b0*/  UIMAD UR4, UR18, UR4, URZ ;  /* 0x00000004120472a4 */ /* 0x000fe2000f8e023f */
[C---:B------:R-:W-:Y:S02]  /*c1c0*/  IMAD R211, R233.reuse, 0x76, RZ ;  /* 0x00000076e9d37824 */ /* 0x040fe400078e02ff */
[C---:B------:R-:W-:Y:S01]  /*c1d0*/  IMAD R213, R233.reuse, 0x77, RZ ;  /* 0x00000077e9d57824 */ /* 0x040fe200078e02ff */
[----:B------:R-:W1:Y:S01]  /*c1e0*/  LDS.128 R20, [R231] ;  /* 0x00000000e7147984 */ /* 0x000e620000000c00 */
[C---:B------:R-:W-:Y:S01]  /*c1f0*/  IMAD R215, R233.reuse, 0x78, RZ ;  /* 0x00000078e9d77824 */ /* 0x040fe200078e02ff */
[----:B------:R-:W-:Y:S01]  /*c200*/  USHF.L.U32 UR6, UR4, 0x2, URZ ;  /* 0x0000000204067899 */ /* 0x000fe2000800063f */
[C---:B------:R-:W-:Y:S01]  /*c210*/  IMAD R217, R233.reuse, 0x79, RZ ;  /* 0x00000079e9d97824 */ /* 0x040fe200078e02ff */
[----:B------:R-:W-:Y:S01]  /*c220*/  BAR.SYNC.DEFER_BLOCKING 0x0 ;  /* 0x0000000000007b1d */ /* 0x000fe20000010000 */
[C---:B------:R-:W-:Y:S01]  /*c230*/  IMAD R219, R233.reuse, 0x7a, RZ ;  /* 0x0000007ae9db7824 */ /* 0x040fe200078e02ff */
[----:B------:R-:W-:Y:S01]  /*c240*/  UIMAD.WIDE UR4, UR4, 0x4, URZ ;  /* 0x00000004040478a5 */ /* 0x000fe2000f8e023f */
[----:B------:R-:W-:-:S02]  /*c250*/  IMAD R221, R233, 0x7b, RZ ;  /* 0x0000007be9dd7824 */ /* 0x000fc400078e02ff */
[C---:B------:R-:W-:Y:S02]  /*c260*/  IMAD R223, R233.reuse, 0x7c, RZ ;  /* 0x0000007ce9df7824 */ /* 0x040fe400078e02ff */
[C---:B------:R-:W-:Y:S02]  /*c270*/  IMAD R225, R233.reuse, 0x7d, RZ ;  /* 0x0000007de9e17824 */ /* 0x040fe400078e02ff */
[C---:B------:R-:W-:Y:S01]  /*c280*/  IMAD R227, R233.reuse, 0x7e, RZ ;  /* 0x0000007ee9e37824 */ /* 0x040fe200078e02ff */
[----:B------:R2:W-:Y:S01]  /*c290*/  STSM.16.M88.4 [R0], R136 ;  /* 0x0000008800007844 */ /* 0x0005e20000000200 */
[----:B------:R-:W-:Y:S01]  /*c2a0*/  BAR.SYNC.DEFER_BLOCKING 0x0 ;  /* 0x0000000000007b1d */ /* 0x000fe20000010000 */
[C---:B--2---:R-:W-:Y:S02]  /*c2b0*/  IMAD R137, R233.reuse, 0x4e, RZ ;  /* 0x0000004ee9897824 */ /* 0x044fe400078e02ff */
[----:B------:R-:W-:-:S03]  /*c2c0*/  IMAD R139, R233, 0x4f, RZ ;  /* 0x0000004fe98b7824 */ /* 0x000fc600078e02ff */
[----:B------:R-:W2:Y:S02]  /*c2d0*/  LDS.128 R16, [R231] ;  /* 0x00000000e7107984 */ /* 0x000ea40000000c00 */
[----:B------:R-:W-:Y:S06]  /*c2e0*/  BAR.SYNC.DEFER_BLOCKING 0x0 ;  /* 0x0000000000007b1d */ /* 0x000fec0000010000 */
[----:B------:R3:W-:Y:S02]  /*c2f0*/  STSM.16.M88.4 [R0], R144 ;  /* 0x0000009000007844 */ /* 0x0007e40000000200 */
[----:B------:R-:W-:Y:S01]  /*c300*/  BAR.SYNC.DEFER_BLOCKING 0x0 ;  /* 0x0000000000007b1d */ /* 0x000fe20000010000 */
[C---:B---3--:R-:W-:Y:S01]  /*c310*/  IMAD R145, R233.reuse, 0x55, RZ ;  /* 0x00000055e9917824 */ /* 0x048fe200078e02ff */
[----:B------:R-:W-:Y:S01]  /*c320*/  PRMT R0, R32, 0x7772, RZ ;  /* 0x0000777220007816 */ /* 0x000fe200000000ff */
[----:B------:R-:W-:-:S03]  /*c330*/  IMAD R147, R233, 0x56, RZ ;  /* 0x00000056e9937824 */ /* 0x000fc600078e02ff */
[----:B------:R3:W-:Y:S04]  /*c340*/  STG.E.U8 desc[UR28][R2.64], R47 ;  /* 0x0000002f02007986 */ /* 0x0007e8000c10111c */
[----:B------:R4:W-:Y:S04]  /*c350*/  STG.E.U8 desc[UR28][R6.64], R49 ;  /* 0x0000003106007986 */ /* 0x0009e8000c10111c */
[----:B------:R5:W-:Y:S01]  /*c360*/  STG.E.U8 desc[UR28][R8.64], R51 ;  /* 0x0000003308007986 */ /* 0x000be2000c10111c */
[----:B---3--:R-:W-:-:S03]  /*c370*/  IMAD R47, R233, 0x7, RZ ;  /* 0x00000007e92f7824 */ /* 0x008fc600078e02ff */
[----:B------:R3:W-:Y:S01]  /*c380*/  STG.E.U8 desc[UR28][R14.64], R77 ;  /* 0x0000004d0e007986 */ /* 0x0007e2000c10111c */
[----:B----4-:R-:W-:Y:S01]  /*c390*/  IMAD.SHL.U32 R49, R233, 0x8, RZ ;  /* 0x00000008e9317824 */ /* 0x010fe200078e00ff */
[-C--:B------:R-:W-:Y:S02]  /*c3a0*/  IADD3 R6, P4, R47, R2.reuse, RZ ;  /* 0x000000022f067210 */ /* 0x080fe40007f9e0ff */
[----:B------:R4:W-:Y:S01]  /*c3b0*/  STG.E.U8 desc[UR28][R40.64], R75 ;  /* 0x0000004b28007986 */ /* 0x0009e2000c10111c */
[----:B-----5:R-:W-:Y:S01]  /*c3c0*/  IMAD R51, R233, 0x9, RZ ;  /* 0x00000009e9337824 */ /* 0x020fe200078e02ff */
[-C--:B------:R-:W-:Y:S01]  /*c3d0*/  LEA.HI.X.SX32 R7, R47, R3.reuse, 0x1, P4 ;  /* 0x000000032f077211 */ /* 0x080fe200020f0eff */
[----:B------:R-:W-:Y:S01]  /*c3e0*/  IMAD R47, R233, 0xa, RZ ;  /* 0x0000000ae92f7824 */ /* 0x000fe200078e02ff */
[-C--:B------:R-:W-:Y:S01]  /*c3f0*/  IADD3 R8, P5, R49, R2.reuse, RZ ;  /* 0x0000000231087210 */ /* 0x080fe20007fbe0ff */
[----:B------:R5:W-:Y:S01]  /*c400*/  STG.E.U8 desc[UR28][R42.64], R73 ;  /* 0x000000492a007986 */ /* 0x000be2000c10111c */
[-C--:B---3--:R-:W-:Y:S01]  /*c410*/  IADD3 R14, P4, R51, R2.reuse, RZ ;  /* 0x00000002330e7210 */ /* 0x088fe20007f9e0ff */
[----:B------:R-:W-:Y:S01]  /*c420*/  IMAD R77, R233, 0x30, RZ ;  /* 0x00000030e94d7824 */ /* 0x000fe200078e02ff */
[-C--:B------:R-:W-:Y:S01]  /*c430*/  LEA.HI.X.SX32 R9, R49, R3.reuse, 0x1, P5 ;  /* 0x0000000331097211 */ /* 0x080fe200028f0eff */
[----:B------:R-:W-:Y:S01]  /*c440*/  IMAD R49, R233, 0xb, RZ ;  /* 0x0000000be9317824 */ /* 0x000fe200078e02ff */
[----:B------:R-:W-:Y:S01]  /*c450*/  LEA.HI.X.SX32 R15, R51, R3, 0x1, P4 ;  /* 0x00000003330f7211 */ /* 0x000fe200020f0eff */
[----:B------:R-:W-:Y:S01]  /*c460*/  IMAD R51, R233, 0xc, RZ ;  /* 0x0000000ce9337824 */ /* 0x000fe200078e02ff */
[----:B----4-:R-:W-:Y:S01]  /*c470*/  IADD3 R40, P5, R47, R2, RZ ;  /* 0x000000022f287210 */ /* 0x010fe20007fbe0ff */
[----:B------:R3:W-:Y:S01]  /*c480*/  STG.E.U8 desc[UR28][R44.64], R71 ;  /* 0x000000472c007986 */ /* 0x0007e2000c10111c */
[----:B------:R-:W-:-:S02]  /*c490*/  IMAD R75, R233, 0x2f, RZ ;  /* 0x0000002fe94b7824 */ /* 0x000fc400078e02ff */
[-C--:B------:R-:W-:Y:S01]  /*c4a0*/  LEA.HI.X.SX32 R41, R47, R3.reuse, 0x1, P5 ;  /* 0x000000032f297211 */ /* 0x080fe200028f0eff */
[----:B------:R-:W-:Y:S01]  /*c4b0*/  IMAD R47, R233, 0xd, RZ ;  /* 0x0000000de92f7824 */ /* 0x000fe200078e02ff */
[-C--:B-----5:R-:W-:Y:S01]  /*c4c0*/  IADD3 R42, P4, R49, R2.reuse, RZ ;  /* 0x00000002312a7210 */ /* 0x0a0fe20007f9e0ff */
[----:B------:R4:W-:Y:S01]  /*c4d0*/  STG.E.U8 desc[UR28][R6.64], R69 ;  /* 0x0000004506007986 */ /* 0x0009e2000c10111c */
[----:B------:R-:W-:Y:S02]  /*c4e0*/  IMAD R73, R233, 0x2e, RZ ;  /* 0x0000002ee9497824 */ /* 0x000fe400078e02ff */
[----:B------:R-:W-:Y:S01]  /*c4f0*/  LEA.HI.X.SX32 R43, R49, R3, 0x1, P4 ;  /* 0x00000003312b7211 */ /* 0x000fe200020f0eff */
[----:B------:R-:W-:Y:S01]  /*c500*/  IMAD R49, R233, 0xe, RZ ;  /* 0x0000000ee9317824 */ /* 0x000fe200078e02ff */
[----:B------:R5:W-:Y:S01]  /*c510*/  STG.E.U8 desc[UR28][R8.64], R67 ;  /* 0x0000004308007986 */ /* 0x000be2000c10111c */
[----:B---3--:R-:W-:Y:S01]  /*c520*/  IADD3 R44, P5, R51, R2, RZ ;  /* 0x00000002332c7210 */ /* 0x008fe20007fbe0ff */
[----:B------:R-:W-:-:S02]  /*c530*/  IMAD R71, R233, 0x2d, RZ ;  /* 0x0000002de9477824 */ /* 0x000fc400078e02ff */
[----:B------:R3:W-:Y:S01]  /*c540*/  STG.E.U8 desc[UR28][R14.64], R65 ;  /* 0x000000410e007986 */ /* 0x0007e2000c10111c */
[-C--:B------:R-:W-:Y:S01]  /*c550*/  LEA.HI.X.SX32 R45, R51, R3.reuse, 0x1, P5 ;  /* 0x00000003332d7211 */ /* 0x080fe200028f0eff */
[----:B------:R-:W-:Y:S01]  /*c560*/  IMAD R51, R233, 0xf, RZ ;  /* 0x0000000fe9337824 */ /* 0x000fe200078e02ff */
[-C--:B----4-:R-:W-:Y:S01]  /*c570*/  IADD3 R6, P4, R47, R2.reuse, RZ ;  /* 0x000000022f067210 */ /* 0x090fe20007f9e0ff */
[----:B------:R4:W-:Y:S01]  /*c580*/  STG.E.U8 desc[UR28][R40.64], R63 ;  /* 0x0000003f28007986 */ /* 0x0009e2000c10111c */
[----:B------:R-:W-:Y:S02]  /*c590*/  IMAD R69, R233, 0x2c, RZ ;  /* 0x0000002ce9457824 */ /* 0x000fe400078e02ff */
[-C--:B------:R-:W-:Y:S01]  /*c5a0*/  LEA.HI.X.SX32 R7, R47, R3.reuse, 0x1, P4 ;  /* 0x000000032f077211 */ /* 0x080fe200020f0eff */
[----:B------:R-:W-:Y:S01]  /*c5b0*/  IMAD.SHL.U32 R47, R233, 0x10, RZ ;  /* 0x00000010e92f7824 */ /* 0x000fe200078e00ff */
[-C--:B-----5:R-:W-:Y:S01]  /*c5c0*/  IADD3 R8, P5, R49, R2.reuse, RZ ;  /* 0x0000000231087210 */ /* 0x0a0fe20007fbe0ff */
[----:B------:R5:W-:Y:S01]  /*c5d0*/  STG.E.U8 desc[UR28][R42.64], R61 ;  /* 0x0000003d2a007986 */ /* 0x000be2000c10111c */
[----:B------:R-:W-:Y:S01]  /*c5e0*/  IMAD R67, R233, 0x2b, RZ ;  /* 0x0000002be9437824 */ /* 0x000fe200078e02ff */
[-C--:B---3--:R-:W-:Y:S01]  /*c5f0*/  IADD3 R14, P4, R51, R2.reuse, RZ ;  /* 0x00000002330e7210 */ /* 0x088fe20007f9e0ff */
[----:B------:R-:W-:Y:S01]  /*c600*/  IMAD R65, R233, 0x2a, RZ ;  /* 0x0000002ae9417824 */ /* 0x000fe200078e02ff */
[-C--:B------:R-:W-:Y:S01]  /*c610*/  LEA.HI.X.SX32 R9, R49, R3.reuse, 0x1, P5 ;  /* 0x0000000331097211 */ /* 0x080fe200028f0eff */
[----:B------:R3:W-:Y:S01]  /*c620*/  STG.E.U8 desc[UR28][R44.64], R59 ;  /* 0x0000003b2c007986 */ /* 0x0007e2000c10111c */
[----:B----4-:R-:W-:Y:S01]  /*c630*/  IADD3 R40, P5, R47, R2, RZ ;  /* 0x000000022f287210 */ /* 0x010fe20007fbe0ff */
[----:B------:R-:W-:Y:S01]  /*c640*/  IMAD R49, R233, 0x14, RZ ;  /* 0x00000014e9317824 */ /* 0x000fe200078e02ff */
[-C--:B------:R-:W-:Y:S01]  /*c650*/  LEA.HI.X.SX32 R15, R51, R3.reuse, 0x1, P4 ;  /* 0x00000003330f7211 */ /* 0x080fe200020f0eff */
[----:B------:R4:W-:Y:S01]  /*c660*/  STG.E.U8 desc[UR28][R6.64], R57 ;  /* 0x0000003906007986 */ /* 0x0009e2000c10111c */
[----:B------:R-:W-:Y:S01]  /*c670*/  LEA.HI.X.SX32 R41, R47, R3, 0x1, P5 ;  /* 0x000000032f297211 */ /* 0x000fe200028f0eff */
[C---:B------:R-:W-:Y:S01]  /*c680*/  IMAD R47, R233.reuse, 0x13, RZ ;  /* 0x00000013e92f7824 */ /* 0x040fe200078e02ff */
[----:B------:R-:W-:Y:S01]  /*c690*/  PRMT R51, R36, 0x7770, RZ ;  /* 0x0000777024337816 */ /* 0x000fe200000000ff */
[C---:B-----5:R-:W-:Y:S01]  /*c6a0*/  IMAD R43, R233.reuse, 0x11, RZ ;  /* 0x00000011e92b7824 */ /* 0x060fe200078e02ff */
[----:B------:R5:W-:Y:S01]  /*c6b0*/  STG.E.U8 desc[UR28][R8.64], R55 ;  /* 0x0000003708007986 */ /* 0x000be2000c10111c */
[----:B------:R-:W-:-:S02]  /*c6c0*/  IMAD R61, R233, 0x28, RZ ;  /* 0x00000028e93d7824 */ /* 0x000fc400078e02ff */
[----:B---3--:R-:W-:Y:S01]  /*c6d0*/  IMAD R45, R233, 0x12, RZ ;  /* 0x00000012e92d7824 */ /* 0x008fe200078e02ff */
[-C--:B------:R-:W-:Y:S01]  /*c6e0*/  IADD3 R42, P4, R43, R2.reuse, RZ ;  /* 0x000000022b2a7210 */ /* 0x080fe20007f9e0ff */
[----:B------:R3:W-:Y:S01]  /*c6f0*/  STG.E.U8 desc[UR28][R14.64], R53 ;  /* 0x000000350e007986 */ /* 0x0007e2000c10111c */
[----:B------:R-:W-:Y:S01]  /*c700*/  PRMT R59, R38, 0x7772, RZ ;  /* 0x00007772263b7816 */ /* 0x000fe200000000ff */
[----:B------:R-:W-:Y:S01]  /*c710*/  IMAD R63, R233, 0x29, RZ ;  /* 0x00000029e93f7824 */ /* 0x000fe200078e02ff */
[-C--:B----4-:R-:W-:Y:S01]  /*c720*/  IADD3 R6, P5, R45, R2.reuse, RZ ;  /* 0x000000022d067210 */ /* 0x090fe20007fbe0ff */
[----:B------:R4:W-:Y:S01]  /*c730*/  STG.E.U8 desc[UR28][R40.64], R51 ;  /* 0x0000003328007986 */ /* 0x0009e2000c10111c */
[----:B------:R-:W-:Y:S02]  /*c740*/  LEA.HI.X.SX32 R43, R43, R3, 0x1, P4 ;  /* 0x000000032b2b7211 */ /* 0x000fe400020f0eff */
[----:B------:R-:W-:Y:S02]  /*c750*/  PRMT R57, R36, 0x7771, RZ ;  /* 0x0000777124397816 */ /* 0x000fe400000000ff */
[----:B-----5:R-:W-:-:S02]  /*c760*/  IADD3 R8, P4, R47, R2, RZ ;  /* 0x000000022f087210 */ /* 0x020fc40007f9e0ff */
[-C--:B------:R-:W-:Y:S01]  /*c770*/  LEA.HI.X.SX32 R7, R45, R3.reuse, 0x1, P5 ;  /* 0x000000032d077211 */ /* 0x080fe200028f0eff */
[----:B------:R-:W-:Y:S01]  /*c780*/  IMAD R45, R233, 0x16, RZ ;  /* 0x00000016e92d7824 */ /* 0x000fe200078e02ff */
[-C--:B---3--:R-:W-:Y:S01]  /*c790*/  IADD3 R14, P5, R49, R2.reuse, RZ ;  /* 0x00000002310e7210 */ /* 0x088fe20007fbe0ff */
[----:B------:R3:W-:Y:S01]  /*c7a0*/  STG.E.U8 desc[UR28][R42.64], R57 ;  /* 0x000000392a007986 */ /* 0x0007e2000c10111c */
[----:B------:R-:W-:Y:S01]  /*c7b0*/  PRMT R53, R37, 0x7770, RZ ;  /* 0x0000777025357816 */ /* 0x000fe200000000ff */
[----:B----4-:R-:W-:Y:S01]  /*c7c0*/  IMAD R41, R233, 0x15, RZ ;  /* 0x00000015e9297824 */ /* 0x010fe200078e02ff */
[-C--:B------:R-:W-:Y:S01]  /*c7d0*/  LEA.HI.X.SX32 R9, R47, R3.reuse, 0x1, P4 ;  /* 0x000000032f097211 */ /* 0x080fe200020f0eff */
[----:B------:R-:W-:Y:S01]  /*c7e0*/  IMAD R47, R233, 0x17, RZ ;  /* 0x00000017e92f7824 */ /* 0x000fe200078e02ff */
[----:B------:R-:W-:Y:S01]  /*c7f0*/  PRMT R55, R37, 0x7771, RZ ;  /* 0x0000777125377816 */ /* 0x000fe200000000ff */
[----:B------:R4:W-:Y:S01]  /*c800*/  STG.E.U8 desc[UR28][R6.64], R53 ;  /* 0x0000003506007986 */ /* 0x0009e2000c10111c */
[----:B------:R-:W-:Y:S01]  /*c810*/  LEA.HI.X.SX32 R15, R49, R3, 0x1, P5 ;  /* 0x00000003310f7211 */ /* 0x000fe200028f0eff */
[----:B------:R-:W-:Y:S01]  /*c820*/  IMAD R49, R233, 0x18, RZ ;  /* 0x00000018e9317824 */ /* 0x000fe200078e02ff */
[----:B------:R-:W-:Y:S01]  /*c830*/  PRMT R51, R38, 0x7770, RZ ;  /* 0x0000777026337816 */ /* 0x000fe200000000ff */
[----:B------:R5:W-:Y:S01]  /*c840*/  STG.E.U8 desc[UR28][R8.64], R55 ;  /* 0x0000003708007986 */ /* 0x000be2000c10111c */
[----:B------:R-:W-:-:S02]  /*c850*/  IADD3 R40, P4, R41, R2, RZ ;  /* 0x0000000229287210 */ /* 0x000fc40007f9e0ff */
[-C--:B---3--:R-:W-:Y:S01]  /*c860*/  IADD3 R42, P5, R45, R2.reuse, RZ ;  /* 0x000000022d2a7210 */ /* 0x088fe20007fbe0ff */
[----:B------:R3:W-:Y:S01]  /*c870*/  STG.E.U8 desc[UR28][R14.64], R51 ;  /* 0x000000330e007986 */ /* 0x0007e2000c10111c */
[-C--:B------:R-:W-:Y:S02]  /*c880*/  LEA.HI.X.SX32 R41, R41, R3.reuse, 0x1, P4 ;  /* 0x0000000329297211 */ /* 0x080fe400020f0eff */
[-C--:B------:R-:W-:Y:S02]  /*c890*/  LEA.HI.X.SX32 R43, R45, R3.reuse, 0x1, P5 ;  /* 0x000000032d2b7211 */ /* 0x080fe400028f0eff */
[----:B----4-:R-:W-:Y:S02]  /*c8a0*/  PRMT R53, R38, 0x7771, RZ ;  /* 0x0000777126357816 */ /* 0x010fe400000000ff */
[----:B------:R-:W-:Y:S02]  /*c8b0*/  PRMT R45, R39, 0x7770, RZ ;  /* 0x00007770272d7816 */ /* 0x000fe400000000ff */
[-C--:B------:R-:W-:Y:S01]  /*c8c0*/  IADD3 R6, P4, R47, R2.reuse, RZ ;  /* 0x000000022f067210 */ /* 0x080fe20007f9e0ff */
[----:B------:R4:W-:Y:S01]  /*c8d0*/  STG.E.U8 desc[UR28][R40.64], R53 ;  /* 0x0000003528007986 */ /* 0x0009e2000c10111c */
[----:B-----5:R-:W-:Y:S01]  /*c8e0*/  IADD3 R8, P5, R49, R2, RZ ;  /* 0x0000000231087210 */ /* 0x020fe20007fbe0ff */
[----:B---3--:R-:W-:Y:S01]  /*c8f0*/  IMAD R15, R233, 0x19, RZ ;  /* 0x00000019e90f7824 */ /* 0x008fe200078e02ff */
[----:B------:R-:W-:Y:S01]  /*c900*/  LEA.HI.X.SX32 R7, R47, R3, 0x1, P4 ;  /* 0x000000032f077211 */ /* 0x000fe200020f0eff */
[----:B------:R3:W-:Y:S01]  /*c910*/  STG.E.U8 desc[UR28][R42.64], R45 ;  /* 0x0000002d2a007986 */ /* 0x0007e2000c10111c */
[----:B------:R-:W-:-:S02]  /*c920*/  PRMT R51, R39, 0x7771, RZ ;  /* 0x0000777127337816 */ /* 0x000fc400000000ff */
[-C--:B------:R-:W-:Y:S02]  /*c930*/  IADD3 R14, P4, R15, R2.reuse, RZ ;  /* 0x000000020f0e7210 */ /* 0x080fe40007f9e0ff */
[-C--:B------:R-:W-:Y:S01]  /*c940*/  LEA.HI.X.SX32 R9, R49, R3.reuse, 0x1, P5 ;  /* 0x0000000331097211 */ /* 0x080fe200028f0eff */
[----:B------:R5:W-:Y:S01]  /*c950*/  STG.E.U8 desc[UR28][R6.64], R51 ;  /* 0x0000003306007986 */ /* 0x000be2000c10111c */
[-C--:B------:R-:W-:Y:S01]  /*c960*/  LEA.HI.X.SX32 R15, R15, R3.reuse, 0x1, P4 ;  /* 0x000000030f0f7211 */ /* 0x080fe200020f0eff */
[C---:B----4-:R-:W-:Y:S01]  /*c970*/  IMAD R41, R233.reuse, 0x1a, RZ ;  /* 0x0000001ae9297824 */ /* 0x050fe200078e02ff */
[C---:B------:R-:W-:Y:S01]  /*c980*/  PRMT R49, R36.reuse, 0x7772, RZ ;  /* 0x0000777224317816 */ /* 0x040fe200000000ff */
[C---:B------:R-:W-:Y:S01]  /*c990*/  IMAD R53, R233.reuse, 0x24, RZ ;  /* 0x00000024e9357824 */ /* 0x040fe200078e02ff */
[----:B------:R-:W-:Y:S01]  /*c9a0*/  PRMT R47, R36, 0x7773, RZ ;  /* 0x00007773242f7816 */ /* 0x000fe200000000ff */
[----:B---3--:R-:W-:Y:S01]  /*c9b0*/  IMAD R43, R233, 0x1b, RZ ;  /* 0x0000001be92b7824 */ /* 0x008fe200078e02ff */
[-C--:B------:R-:W-:Y:S01]  /*c9c0*/  IADD3 R40, P4, R41, R2.reuse, RZ ;  /* 0x0000000229287210 */ /* 0x080fe20007f9e0ff */
[----:B------:R-:W-:Y:S01]  /*c9d0*/  IMAD R45, R233, 0x1c, RZ ;  /* 0x0000001ce92d7824 */ /* 0x000fe200078e02ff */
[----:B------:R-:W-:Y:S01]  /*c9e0*/  PRMT R55, R37, 0x7772, RZ ;  /* 0x0000777225377816 */ /* 0x000fe200000000ff */
[----:B------:R3:W-:Y:S01]  /*c9f0*/  STG.E.U8 desc[UR28][R8.64], R49 ;  /* 0x0000003108007986 */ /* 0x0007e2000c10111c */
[-C--:B------:R-:W-:Y:S01]  /*ca00*/  IADD3 R42, P5, R43, R2.reuse, RZ ;  /* 0x000000022b2a7210 */ /* 0x080fe20007fbe0ff */
[----:B-----5:R-:W-:Y:S01]  /*ca10*/  IMAD R51, R233, 0x23, RZ ;  /* 0x00000023e9337824 */ /* 0x020fe200078e02ff */
[----:B------:R-:W-:Y:S01]  /*ca20*/  IADD3 R6, P6, R45, R2, RZ ;  /* 0x000000022d067210 */ /* 0x000fe20007fde0ff */
[----:B------:R4:W-:Y:S01]  /*ca30*/  STG.E.U8 desc[UR28][R14.64], R47 ;  /* 0x0000002f0e007986 */ /* 0x0009e2000c10111c */
[----:B------:R-:W-:-:S02]  /*ca40*/  LEA.HI.X.SX32 R41, R41, R3, 0x1, P4 ;  /* 0x0000000329297211 */ /* 0x000fc400020f0eff */
[-C--:B------:R-:W-:Y:S02]  /*ca50*/  LEA.HI.X.SX32 R43, R43, R3.reuse, 0x1, P5 ;  /* 0x000000032b2b7211 */ /* 0x080fe400028f0eff */
[----:B------:R-:W-:Y:S01]  /*ca60*/  PRMT R57, R37, 0x7773, RZ ;  /* 0x0000777325397816 */ /* 0x000fe200000000ff */
[----:B------:R5:W-:Y:S01]  /*ca70*/  STG.E.U8 desc[UR28][R40.64], R55 ;  /* 0x0000003728007986 */ /* 0x000be2000c10111c */
[----:B------:R-:W-:Y:S01]  /*ca80*/  LEA.HI.X.SX32 R7, R45, R3, 0x1, P6 ;  /* 0x000000032d077211 */ /* 0x000fe200030f0eff */
[----:B---3--:R-:W-:Y:S01]  /*ca90*/  IMAD R9, R233, 0x1d, RZ ;  /* 0x0000001de9097824 */ /* 0x008fe200078e02ff */
[----:B------:R-:W-:Y:S01]  /*caa0*/  PRMT R38, R35, 0x7770, RZ ;  /* 0x0000777023267816 */ /* 0x000fe200000000ff */
[C---:B------:R-:W-:Y:S01]  /*cab0*/  IMAD R37, R233.reuse, 0x1f, RZ ;  /* 0x0000001fe9257824 */ /* 0x040fe200078e02ff */
[----:B------:R3:W-:Y:S01]  /*cac0*/  STG.E.U8 desc[UR28][R42.64], R57 ;  /* 0x000000392a007986 */ /* 0x0007e2000c10111c */
[C---:B----4-:R-:W-:Y:S02]  /*cad0*/  IMAD R15, R233.reuse, 0x1e, RZ ;  /* 0x0000001ee90f7824 */ /* 0x050fe400078e02ff */
[C---:B------:R-:W-:Y:S01]  /*cae0*/  IMAD.SHL.U32 R45, R233.reuse, 0x20, RZ ;  /* 0x00000020e92d7824 */ /* 0x040fe200078e00ff */
[----:B------:R4:W-:Y:S01]  /*caf0*/  STG.E.U8 desc[UR28][R6.64], R59 ;  /* 0x0000003b06007986 */ /* 0x0009e2000c10111c */
[----:B------:R-:W-:Y:S01]  /*cb00*/  IMAD R47, R233, 0x21, RZ ;  /* 0x00000021e92f7824 */ /* 0x000fe200078e02ff */
[-C--:B------:R-:W-:Y:S01]  /*cb10*/  IADD3 R8, P5, R15, R2.reuse, RZ ;  /* 0x000000020f087210 */ /* 0x080fe20007fbe0ff */
[----:B------:R-:W-:Y:S01]  /*cb20*/  IMAD R49, R233, 0x22, RZ ;  /* 0x00000022e9317824 */ /* 0x000fe200078e02ff */
[----:B------:R-:W-:Y:S01]  /*cb30*/  IADD3 R14, P6, R37, R2, RZ ;  /* 0x00000002250e7210 */ /* 0x000fe20007fde0ff */
[----:B-----5:R-:W-:-:S02]  /*cb40*/  IMAD R55, R233, 0x25, RZ ;  /* 0x00000025e9377824 */ /* 0x020fc400078e02ff */
[----:B---3--:R-:W-:Y:S01]  /*cb50*/  IMAD R57, R233, 0x26, RZ ;  /* 0x00000026e9397824 */ /* 0x008fe200078e02ff */
[-C--:B----4-:R-:W-:Y:S01]  /*cb60*/  IADD3 R6, P4, R9, R2.reuse, RZ ;  /* 0x0000000209067210 */ /* 0x090fe20007f9e0ff */
[C---:B------:R-:W-:Y:S02]  /*cb70*/  IMAD R59, R233.reuse, 0x27, RZ ;  /* 0x00000027e93b7824 */ /* 0x040fe400078e02ff */
[----:B------:R-:W-:Y:S01]  /*cb80*/  IMAD R233, R233, 0x7f, RZ ;  /* 0x0000007fe9e97824 */ /* 0x000fe200078e02ff */
[-C--:B------:R-:W-:Y:S02]  /*cb90*/  LEA.HI.X.SX32 R7, R9, R3.reuse, 0x1, P4 ;  /* 0x0000000309077211 */ /* 0x080fe400020f0eff */
[----:B------:R-:W-:Y:S02]  /*cba0*/  LEA.HI.X.SX32 R9, R15, R3, 0x1, P5 ;  /* 0x000000030f097211 */ /* 0x000fe400028f0eff */
[-C--:B------:R-:W-:Y:S01]  /*cbb0*/  IADD3 R36, P4, R45, R2.reuse, RZ ;  /* 0x000000022d247210 */ /* 0x080fe20007f9e0ff */
[----:B------:R-:W-:Y:S01]  /*cbc0*/  STG.E.U8 desc[UR28][R6.64], R241 ;  /* 0x000000f106007986 */ /* 0x000fe2000c10111c */
[----:B------:R-:W-:-:S02]  /*cbd0*/  IADD3 R40, P5, R47, R2, RZ ;  /* 0x000000022f287210 */ /* 0x000fc40007fbe0ff */
[-C--:B------:R-:W-:Y:S02]  /*cbe0*/  LEA.HI.X.SX32 R15, R37, R3.reuse, 0x1, P6 ;  /* 0x00000003250f7211 */ /* 0x080fe400030f0eff */
[-C--:B------:R-:W-:Y:S02]  /*cbf0*/  IADD3 R42, P6, R49, R2.reuse, RZ ;  /* 0x00000002312a7210 */ /* 0x080fe40007fde0ff */
[-C--:B------:R-:W-:Y:S02]  /*cc00*/  LEA.HI.X.SX32 R37, R45, R3.reuse, 0x1, P4 ;  /* 0x000000032d257211 */ /* 0x080fe400020f0eff */
[----:B------:R-:W-:Y:S02]  /*cc10*/  LEA.HI.X.SX32 R41, R47, R3, 0x1, P5 ;  /* 0x000000032f297211 */ /* 0x000fe400028f0eff */
[-C--:B------:R-:W-:Y:S02]  /*cc20*/  IADD3 R44, P4, R51, R2.reuse, RZ ;  /* 0x00000002332c7210 */ /* 0x080fe40007f9e0ff */
        /* <DEDUP_REMOVED lines=173> */
[----:B------:R-:W-:Y:S02]  /*d700*/  PRMT R239, R39, 0x7772, RZ ;  /* 0x0000777227ef7816 */ /* 0x000fe400000000ff */
[----:B------:R-:W-:-:S02]  /*d710*/  IADD3 R218, P4, R219, R2, RZ ;  /* 0x00000002dbda7210 */ /* 0x000fc40007f9e0ff */
[-C--:B------:R-:W-:Y:S01]  /*d720*/  IADD3 R220, P5, R221, R2.reuse, RZ ;  /* 0x00000002dddc7210 */ /* 0x080fe20007fbe0ff */
[----:B------:R-:W-:Y:S01]  /*d730*/  STG.E.U8 desc[UR28][R8.64], R239 ;  /* 0x000000ef08007986 */ /* 0x000fe2000c10111c */
[----:B------:R-:W-:Y:S02]  /*d740*/  LEA.HI.X.SX32 R217, R217, R3, 0x1, P6 ;  /* 0x00000003d9d97211 */ /* 0x000fe400030f0eff */
[----:B------:R-:W-:Y:S02]  /*d750*/  PRMT R237, R39, 0x7773, RZ ;  /* 0x0000777327ed7816 */ /* 0x000fe400000000ff */
[----:B------:R-:W-:Y:S02]  /*d760*/  IADD3 R222, P6, R223, R2, RZ ;  /* 0x00000002dfde7210 */ /* 0x000fe40007fde0ff */
[C---:B------:R-:W-:Y:S01]  /*d770*/  PRMT R39, R32.reuse, 0x7773, RZ ;  /* 0x0000777320277816 */ /* 0x040fe200000000ff */
[----:B------:R-:W-:Y:S01]  /*d780*/  STG.E.U8 desc[UR28][R14.64], R237 ;  /* 0x000000ed0e007986 */ /* 0x000fe2000c10111c */
[----:B------:R-:W-:-:S02]  /*d790*/  PRMT R32, R32, 0x7771, RZ ;  /* 0x0000777120207816 */ /* 0x000fc400000000ff */
[-C--:B------:R-:W-:Y:S01]  /*d7a0*/  LEA.HI.X.SX32 R219, R219, R3.reuse, 0x1, P4 ;  /* 0x00000003dbdb7211 */ /* 0x080fe200020f0eff */
[----:B------:R3:W-:Y:S01]  /*d7b0*/  STG.E.U8 desc[UR28][R36.64], R243 ;  /* 0x000000f324007986 */ /* 0x0007e2000c10111c */
[-C--:B------:R-:W-:Y:S02]  /*d7c0*/  LEA.HI.X.SX32 R221, R221, R3.reuse, 0x1, P5 ;  /* 0x00000003dddd7211 */ /* 0x080fe400028f0eff */
[-C--:B------:R-:W-:Y:S01]  /*d7d0*/  IADD3 R224, P4, R225, R2.reuse, RZ ;  /* 0x00000002e1e07210 */ /* 0x080fe20007f9e0ff */
[----:B------:R-:W-:Y:S01]  /*d7e0*/  STG.E.U8 desc[UR28][R40.64], R32 ;  /* 0x0000002028007986 */ /* 0x000fe2000c10111c */
[-C--:B------:R-:W-:Y:S02]  /*d7f0*/  IADD3 R226, P5, R227, R2.reuse, RZ ;  /* 0x00000002e3e27210 */ /* 0x080fe40007fbe0ff */
[----:B------:R-:W-:Y:S01]  /*d800*/  LEA.HI.X.SX32 R223, R223, R3, 0x1, P6 ;  /* 0x00000003dfdf7211 */ /* 0x000fe200030f0eff */
[----:B------:R-:W-:Y:S01]  /*d810*/  STG.E.U8 desc[UR28][R42.64], R251 ;  /* 0x000000fb2a007986 */ /* 0x000fe2000c10111c */
[----:B------:R-:W-:-:S02]  /*d820*/  IADD3 R2, P6, R233, R2, RZ ;  /* 0x00000002e9027210 */ /* 0x000fc40007fde0ff */
[-C--:B------:R-:W-:Y:S01]  /*d830*/  LEA.HI.X.SX32 R225, R225, R3.reuse, 0x1, P4 ;  /* 0x00000003e1e17211 */ /* 0x080fe200020f0eff */
[----:B------:R-:W-:Y:S01]  /*d840*/  STG.E.U8 desc[UR28][R44.64], R249 ;  /* 0x000000f92c007986 */ /* 0x000fe2000c10111c */
[----:B---3--:R-:W-:Y:S02]  /*d850*/  PRMT R36, R35, 0x7771, RZ ;  /* 0x0000777123247816 */ /* 0x008fe400000000ff */
[-C--:B------:R-:W-:Y:S01]  /*d860*/  LEA.HI.X.SX32 R227, R227, R3.reuse, 0x1, P5 ;  /* 0x00000003e3e37211 */ /* 0x080fe200028f0eff */
[----:B------:R3:W-:Y:S01]  /*d870*/  STG.E.U8 desc[UR28][R46.64], R247 ;  /* 0x000000f72e007986 */ /* 0x0007e2000c10111c */
[----:B------:R-:W-:Y:S02]  /*d880*/  LEA.HI.X.SX32 R3, R233, R3, 0x1, P6 ;  /* 0x00000003e9037211 */ /* 0x000fe400030f0eff */
[C---:B------:R-:W-:Y:S01]  /*d890*/  PRMT R233, R33.reuse, 0x7772, RZ ;  /* 0x0000777221e97816 */ /* 0x040fe200000000ff */
[----:B------:R4:W-:Y:S01]  /*d8a0*/  STG.E.U8 desc[UR28][R48.64], R232 ;  /* 0x000000e830007986 */ /* 0x0009e2000c10111c */
[----:B------:R-:W-:-:S02]  /*d8b0*/  PRMT R235, R33, 0x7773, RZ ;  /* 0x0000777321eb7816 */ /* 0x000fc400000000ff */
[C---:B------:R-:W-:Y:S01]  /*d8c0*/  PRMT R9, R34.reuse, 0x7772, RZ ;  /* 0x0000777222097816 */ /* 0x040fe200000000ff */
[----:B------:R5:W-:Y:S01]  /*d8d0*/  STG.E.U8 desc[UR28][R50.64], R38 ;  /* 0x0000002632007986 */ /* 0x000be2000c10111c */
[----:B------:R-:W-:Y:S02]  /*d8e0*/  PRMT R7, R34, 0x7773, RZ ;  /* 0x0000777322077816 */ /* 0x000fe400000000ff */
[C---:B------:R-:W-:Y:S01]  /*d8f0*/  PRMT R33, R35.reuse, 0x7772, RZ ;  /* 0x0000777223217816 */ /* 0x040fe200000000ff */
[----:B------:R1:W-:Y:S01]  /*d900*/  STG.E.U8 desc[UR28][R52.64], R36 ;  /* 0x0000002434007986 */ /* 0x0003e2000c10111c */
[----:B------:R-:W-:Y:S02]  /*d910*/  PRMT R15, R35, 0x7773, RZ ;  /* 0x00007773230f7816 */ /* 0x000fe400000000ff */
[----:B------:R-:W-:Y:S01]  /*d920*/  PRMT R35, R24, 0x7771, RZ ;  /* 0x0000777118237816 */ /* 0x000fe200000000ff */
[----:B------:R2:W-:Y:S01]  /*d930*/  STG.E.U8 desc[UR28][R54.64], R0 ;  /* 0x0000000036007986 */ /* 0x0005e2000c10111c */
[----:B------:R-:W-:-:S02]  /*d940*/  PRMT R241, R25, 0x7773, RZ ;  /* 0x0000777319f17816 */ /* 0x000fc400000000ff */
[C---:B------:R-:W-:Y:S01]  /*d950*/  PRMT R243, R25.reuse, 0x7772, RZ ;  /* 0x0000777219f37816 */ /* 0x040fe200000000ff */
[----:B------:R2:W-:Y:S01]  /*d960*/  STG.E.U8 desc[UR28][R56.64], R39 ;  /* 0x0000002738007986 */ /* 0x0005e2000c10111c */
[C---:B------:R-:W-:Y:S02]  /*d970*/  PRMT R239, R25.reuse, 0x7771, RZ ;  /* 0x0000777119ef7816 */ /* 0x040fe400000000ff */
[----:B------:R-:W-:Y:S01]  /*d980*/  PRMT R25, R25, 0x7770, RZ ;  /* 0x0000777019197816 */ /* 0x000fe200000000ff */
[----:B------:R-:W-:Y:S01]  /*d990*/  STG.E.U8 desc[UR28][R58.64], R233 ;  /* 0x000000e93a007986 */ /* 0x000fe2000c10111c */
[C---:B---3--:R-:W-:Y:S02]  /*d9a0*/  PRMT R47, R26.reuse, 0x7770, RZ ;  /* 0x000077701a2f7816 */ /* 0x048fe400000000ff */
        /* <DEDUP_REMOVED lines=8> */
[C---:B------:R-:W-:Y:S02]  /*da30*/  PRMT R237, R24.reuse, 0x7772, RZ ;  /* 0x0000777218ed7816 */ /* 0x040fe400000000ff */
[----:B------:R-:W-:Y:S01]  /*da40*/  PRMT R37, R24, 0x7773, RZ ;  /* 0x0000777318257816 */ /* 0x000fe200000000ff */
[----:B------:R3:W-:Y:S01]  /*da50*/  STG.E.U8 desc[UR28][R66.64], R33 ;  /* 0x0000002142007986 */ /* 0x0007e2000c10111c */
[----:B------:R-:W-:-:S02]  /*da60*/  PRMT R45, R26, 0x7772, RZ ;  /* 0x000077721a2d7816 */ /* 0x000fc400000000ff */
[----:B------:R-:W-:Y:S01]  /*da70*/  PRMT R43, R26, 0x7773, RZ ;  /* 0x000077731a2b7816 */ /* 0x000fe200000000ff */
[----:B------:R-:W-:Y:S01]  /*da80*/  STG.E.U8 desc[UR28][R68.64], R15 ;  /* 0x0000000f44007986 */ /* 0x000fe2000c10111c */
[C---:B0-----:R-:W-:Y:S02]  /*da90*/  PRMT R32, R28.reuse, 0x7770, RZ ;  /* 0x000077701c207816 */ /* 0x041fe400000000ff */
[C---:B------:R-:W-:Y:S01]  /*daa0*/  PRMT R6, R28.reuse, 0x7773, RZ ;  /* 0x000077731c067816 */ /* 0x040fe200000000ff */
[----:B------:R0:W-:Y:S01]  /*dab0*/  STG.E.U8 desc[UR28][R70.64], R245 ;  /* 0x000000f546007986 */ /* 0x0001e2000c10111c */
[C---:B------:R-:W-:Y:S02]  /*dac0*/  PRMT R8, R28.reuse, 0x7772, RZ ;  /* 0x000077721c087816 */ /* 0x040fe400000000ff */
[----:B------:R-:W-:Y:S01]  /*dad0*/  PRMT R14, R28, 0x7771, RZ ;  /* 0x000077711c0e7816 */ /* 0x000fe200000000ff */
[----:B------:R-:W-:Y:S01]  /*dae0*/  STG.E.U8 desc[UR28][R72.64], R35 ;  /* 0x0000002348007986 */ /* 0x000fe2000c10111c */
[----:B------:R-:W-:-:S02]  /*daf0*/  PRMT R24, R29, 0x7773, RZ ;  /* 0x000077731d187816 */ /* 0x000fc400000000ff */
[C---:B------:R-:W-:Y:S01]  /*db00*/  PRMT R26, R29.reuse, 0x7772, RZ ;  /* 0x000077721d1a7816 */ /* 0x040fe200000000ff */
[----:B------:R-:W-:Y:S01]  /*db10*/  STG.E.U8 desc[UR28][R74.64], R25 ;  /* 0x000000194a007986 */ /* 0x000fe2000c10111c */
[C---:B------:R-:W-:Y:S02]  /*db20*/  PRMT R28, R29.reuse, 0x7771, RZ ;  /* 0x000077711d1c7816 */ /* 0x040fe400000000ff */
[----:B------:R-:W-:Y:S01]  /*db30*/  PRMT R34, R29, 0x7770, RZ ;  /* 0x000077701d227816 */ /* 0x000fe200000000ff */
[----:B------:R-:W-:Y:S01]  /*db40*/  STG.E.U8 desc[UR28][R76.64], R239 ;  /* 0x000000ef4c007986 */ /* 0x000fe2000c10111c */
[C---:B------:R-:W-:Y:S02]  /*db50*/  PRMT R29, R30.reuse, 0x7773, RZ ;  /* 0x000077731e1d7816 */ /* 0x040fe400000000ff */
[C---:B----4-:R-:W-:Y:S01]  /*db60*/  PRMT R49, R30.reuse, 0x7772, RZ ;  /* 0x000077721e317816 */ /* 0x050fe200000000ff */
[----:B------:R-:W-:Y:S01]  /*db70*/  STG.E.U8 desc[UR28][R78.64], R47 ;  /* 0x0000002f4e007986 */ /* 0x000fe2000c10111c */
[----:B-----5:R-:W-:-:S02]  /*db80*/  PRMT R51, R30, 0x7771, RZ ;  /* 0x000077711e337816 */ /* 0x020fc400000000ff */
[----:B------:R-:W-:Y:S01]  /*db90*/  PRMT R30, R30, 0x7770, RZ ;  /* 0x000077701e1e7816 */ /* 0x000fe200000000ff */
[----:B------:R-:W-:Y:S01]  /*dba0*/  STG.E.U8 desc[UR28][R80.64], R41 ;  /* 0x0000002950007986 */ /* 0x000fe2000c10111c */
[C---:B-1----:R-:W-:Y:S02]  /*dbb0*/  PRMT R36, R20.reuse, 0x7773, RZ ;  /* 0x0000777314247816 */ /* 0x042fe400000000ff */
[C---:B------:R-:W-:Y:S01]  /*dbc0*/  PRMT R38, R20.reuse, 0x7772, RZ ;  /* 0x0000777214267816 */ /* 0x040fe200000000ff */
[----:B------:R-:W-:Y:S01]  /*dbd0*/  STG.E.U8 desc[UR28][R82.64], R27 ;  /* 0x0000001b52007986 */ /* 0x000fe2000c10111c */
[C---:B------:R-:W-:Y:S02]  /*dbe0*/  PRMT R40, R20.reuse, 0x7771, RZ ;  /* 0x0000777114287816 */ /* 0x040fe400000000ff */
[----:B------:R-:W-:Y:S01]  /*dbf0*/  PRMT R48, R20, 0x7770, RZ ;  /* 0x0000777014307816 */ /* 0x000fe200000000ff */
[----:B------:R-:W-:Y:S01]  /*dc00*/  STG.E.U8 desc[UR28][R84.64], R247 ;  /* 0x000000f754007986 */ /* 0x000fe2000c10111c */
[----:B------:R-:W-:-:S02]  /*dc10*/  PRMT R53, R31, 0x7773, RZ ;  /* 0x000077731f357816 */ /* 0x000fc400000000ff */
[C---:B--2---:R-:W-:Y:S01]  /*dc20*/  PRMT R55, R31.reuse, 0x7772, RZ ;  /* 0x000077721f377816 */ /* 0x044fe200000000ff */
[----:B------:R-:W-:Y:S01]  /*dc30*/  STG.E.U8 desc[UR28][R86.64], R237 ;  /* 0x000000ed56007986 */ /* 0x000fe2000c10111c */
[----:B------:R-:W-:Y:S02]  /*dc40*/  PRMT R0, R31, 0x7771, RZ ;  /* 0x000077711f007816 */ /* 0x000fe400000000ff */
[C---:B------:R-:W-:Y:S01]  /*dc50*/  PRMT R20, R21.reuse, 0x7773, RZ ;  /* 0x0000777315147816 */ /* 0x040fe200000000ff */
[----:B------:R-:W-:Y:S01]  /*dc60*/  STG.E.U8 desc[UR28][R88.64], R37 ;  /* 0x0000002558007986 */ /* 0x000fe2000c10111c */
[C---:B------:R-:W-:Y:S02]  /*dc70*/  PRMT R42, R21.reuse, 0x7772, RZ ;  /* 0x00007772152a7816 */ /* 0x040fe400000000ff */
[C---:B------:R-:W-:Y:S01]  /*dc80*/  PRMT R44, R21.reuse, 0x7771, RZ ;  /* 0x00007771152c7816 */ /* 0x040fe200000000ff */
[----:B------:R-:W-:Y:S01]  /*dc90*/  STG.E.U8 desc[UR28][R90.64], R243 ;  /* 0x000000f35a007986 */ /* 0x000fe2000c10111c */
[----:B------:R-:W-:-:S02]  /*dca0*/  PRMT R46, R21, 0x7770, RZ ;  /* 0x00007770152e7816 */ /* 0x000fc400000000ff */
[----:B------:R-:W-:Y:S01]  /*dcb0*/  PRMT R31, R31, 0x7770, RZ ;  /* 0x000077701f1f7816 */ /* 0x000fe200000000ff */
[----:B------:R-:W-:Y:S01]  /*dcc0*/  STG.E.U8 desc[UR28][R92.64], R241 ;  /* 0x000000f15c007986 */ /* 0x000fe2000c10111c */
[C---:B------:R-:W-:Y:S02]  /*dcd0*/  PRMT R39, R22.reuse, 0x7773, RZ ;  /* 0x0000777316277816 */ /* 0x040fe400000000ff */
[C---:B------:R-:W-:Y:S01]  /*dce0*/  PRMT R21, R22.reuse, 0x7772, RZ ;  /* 0x0000777216157816 */ /* 0x040fe200000000ff */
[----:B------:R-:W-:Y:S01]  /*dcf0*/  STG.E.U8 desc[UR28][R94.64], R45 ;  /* 0x0000002d5e007986 */ /* 0x000fe2000c10111c */
[C---:B---3--:R-:W-:Y:S02]  /*dd00*/  PRMT R61, R22.reuse, 0x7771, RZ ;  /* 0x00007771163d7816 */ /* 0x048fe400000000ff */
        /* <DEDUP_REMOVED lines=17> */
[C---:B0-----:R-:W-:Y:S02]  /*de20*/  PRMT R71, R18.reuse, 0x7771, RZ ;  /* 0x0000777112477816 */ /* 0x041fe400000000ff */
        /* <DEDUP_REMOVED lines=10> */
[----:B------:R-:W0:Y:S01]  /*ded0*/  LDS.128 R16, [R231] ;  /* 0x00000000e7107984 */ /* 0x000e220000000c00 */
[----:B------:R-:W-:-:S02]  /*dee0*/  PRMT R59, R23, 0x7771, RZ ;  /* 0x00007771173b7816 */ /* 0x000fc400000000ff */
[----:B------:R-:W-:Y:S01]  /*def0*/  PRMT R23, R23, 0x7770, RZ ;  /* 0x0000777017177816 */ /* 0x000fe200000000ff */
[----:B------:R-:W-:Y:S04]  /*df00*/  STG.E.U8 desc[UR28][R114.64], R31 ;  /* 0x0000001f72007986 */ /* 0x000fe8000c10111c */
[----:B------:R1:W-:Y:S04]  /*df10*/  STG.E.U8 desc[UR28][R116.64], R0 ;  /* 0x0000000074007986 */ /* 0x0003e8000c10111c */
[----:B------:R-:W-:Y:S04]  /*df20*/  STG.E.U8 desc[UR28][R118.64], R8 ;  /* 0x0000000876007986 */ /* 0x000fe8000c10111c */
[----:B------:R2:W-:Y:S04]  /*df30*/  STG.E.U8 desc[UR28][R120.64], R6 ;  /* 0x0000000678007986 */ /* 0x0005e8000c10111c */
[----:B------:R-:W-:Y:S01]  /*df40*/  STG.E.U8 desc[UR28][R122.64], R26 ;  /* 0x0000001a7a007986 */ /* 0x000fe2000c10111c */
[----:B-1----:R-:W-:-:S03]  /*df50*/  IMAD.SHL.U32 R0, R238, 0x2, RZ ;  /* 0x00000002ee007824 */ /* 0x002fc600078e00ff */
[----:B------:R-:W-:Y:S04]  /*df60*/  STG.E.U8 desc[UR28][R124.64], R24 ;  /* 0x000000187c007986 */ /* 0x000fe8000c10111c */
[----:B------:R-:W-:Y:S01]  /*df70*/  STG.E.U8 desc[UR28][R126.64], R49 ;  /* 0x000000317e007986 */ /* 0x000fe2000c10111c */
[----:B--2---:R-:W-:Y:S01]  /*df80*/  LOP3.LUT R6, R0, 0x1f8, RZ, 0xc0, !PT ;  /* 0x000001f800067812 */ /* 0x004fe200078ec0ff */
[----:B------:R-:W-:Y:S02]  /*df90*/  IMAD.HI R0, R234, 0x4, RZ ;  /* 0x00000004ea007827 */ /* 0x000fe400078e02ff */
[----:B------:R1:W-:Y:S04]  /*dfa0*/  STG.E.U8 desc[UR28][R128.64], R29 ;  /* 0x0000001d80007986 */ /* 0x0003e8000c10111c */
[----:B------:R-:W-:Y:S04]  /*dfb0*/  STG.E.U8 desc[UR28][R130.64], R55 ;  /* 0x0000003782007986 */ /* 0x000fe8000c10111c */
[----:B------:R-:W-:Y:S01]  /*dfc0*/  STG.E.U8 desc[UR28][R132.64], R53 ;  /* 0x0000003584007986 */ /* 0x000fe2000c10111c */
[----:B0-----:R-:W-:-:S02]  /*dfd0*/  PRMT R41, R16, 0x7770, RZ ;  /* 0x0000777010297816 */ /* 0x001fc400000000ff */
[C---:B------:R-:W-:Y:S01]  /*dfe0*/  PRMT R37, R17.reuse, 0x7770, RZ ;  /* 0x0000777011257816 */ /* 0x040fe200000000ff */
[----:B------:R-:W-:Y:S01]  /*dff0*/  STG.E.U8 desc[UR28][R134.64], R48 ;  /* 0x0000003086007986 */ /* 0x000fe2000c10111c */
[----:B------:R-:W-:Y:S02]  /*e000*/  PRMT R35, R17, 0x7771, RZ ;  /* 0x0000777111237816 */ /* 0x000fe400000000ff */
[----:B------:R-:W-:Y:S01]  /*e010*/  PRMT R31, R19, 0x7771, RZ ;  /* 0x00007771131f7816 */ /* 0x000fe200000000ff */
[----:B------:R-:W-:Y:S01]  /*e020*/  STG.E.U8 desc[UR28][R136.64], R40 ;  /* 0x0000002888007986 */ /* 0x000fe2000c10111c */
[C---:B-1----:R-:W-:Y:S02]  /*e030*/  PRMT R29, R16.reuse, 0x7772, RZ ;  /* 0x00007772101d7816 */ /* 0x042fe400000000ff */
[----:B------:R-:W-:Y:S01]  /*e040*/  PRMT R27, R16, 0x7773, RZ ;  /* 0x00007773101b7816 */ /* 0x000fe200000000ff */
[----:B------:R-:W-:Y:S01]  /*e050*/  STG.E.U8 desc[UR28][R138.64], R46 ;  /* 0x0000002e8a007986 */ /* 0x000fe2000c10111c */
[----:B------:R-:W-:-:S03]  /*e060*/  PRMT R25, R17, 0x7772, RZ ;  /* 0x0000777211197816 */ /* 0x000fc600000000ff */
[----:B------:R-:W-:Y:S04]  /*e070*/  STG.E.U8 desc[UR28][R140.64], R44 ;  /* 0x0000002c8c007986 */ /* 0x000fe8000c10111c */
[----:B------:R-:W-:Y:S04]  /*e080*/  STG.E.U8 desc[UR28][R142.64], R63 ;  /* 0x0000003f8e007986 */ /* 0x000fe8000c10111c */
[----:B------:R-:W-:Y:S04]  /*e090*/  STG.E.U8 desc[UR28][R144.64], R61 ;  /* 0x0000003d90007986 */ /* 0x000fe8000c10111c */
[----:B------:R0:W-:Y:S04]  /*e0a0*/  STG.E.U8 desc[UR28][R146.64], R23 ;  /* 0x0000001792007986 */ /* 0x0001e8000c10111c */
[----:B------:R-:W-:Y:S04]  /*e0b0*/  STG.E.U8 desc[UR28][R148.64], R59 ;  /* 0x0000003b94007986 */ /* 0x000fe8000c10111c */
[----:B------:R-:W-:Y:S04]  /*e0c0*/  STG.E.U8 desc[UR28][R150.64], R38 ;  /* 0x0000002696007986 */ /* 0x000fe8000c10111c */
[----:B------:R-:W-:Y:S01]  /*e0d0*/  STG.E.U8 desc[UR28][R152.64], R36 ;  /* 0x0000002498007986 */ /* 0x000fe2000c10111c */
[----:B0-----:R-:W-:-:S02]  /*e0e0*/  PRMT R23, R17, 0x7773, RZ ;  /* 0x0000777311177816 */ /* 0x001fc400000000ff */
[C---:B------:R-:W-:Y:S01]  /*e0f0*/  PRMT R17, R18.reuse, 0x7773, RZ ;  /* 0x0000777312117816 */ /* 0x040fe200000000ff */
[----:B------:R-:W-:Y:S04]  /*e100*/  STG.E.U8 desc[UR28][R154.64], R42 ;  /* 0x0000002a9a007986 */ /* 0x000fe8000c10111c */
[----:B------:R-:W-:Y:S04]  /*e110*/  STG.E.U8 desc[UR28][R156.64], R20 ;  /* 0x000000149c007986 */ /* 0x000fe8000c10111c */
[----:B------:R0:W-:Y:S04]  /*e120*/  STG.E.U8 desc[UR28][R158.64], R21 ;  /* 0x000000159e007986 */ /* 0x0001e8000c10111c */
[----:B------:R1:W-:Y:S04]  /*e130*/  STG.E.U8 desc[UR28][R160.64], R39 ;  /* 0x00000027a0007986 */ /* 0x0003e8000c10111c */
[----:B------:R-:W-:Y:S04]  /*e140*/  STG.E.U8 desc[UR28][R162.64], R57 ;  /* 0x00000039a2007986 */ /* 0x000fe8000c10111c */
[----:B------:R2:W-:Y:S01]  /*e150*/  STG.E.U8 desc[UR28][R164.64], R9 ;  /* 0x00000009a4007986 */ /* 0x0005e2000c10111c */
[----:B0-----:R-:W-:-:S03]  /*e160*/  PRMT R21, R18, 0x7772, RZ ;  /* 0x0000777212157816 */ /* 0x001fc600000000ff */
[----:B------:R-:W-:Y:S01]  /*e170*/  STG.E.U8 desc[UR28][R166.64], R58 ;  /* 0x0000003aa6007986 */ /* 0x000fe2000c10111c */
[----:B-1----:R-:W-:-:S03]  /*e180*/  PRMT R39, R16, 0x7771, RZ ;  /* 0x0000777110277816 */ /* 0x002fc600000000ff */
[----:B------:R-:W-:Y:S04]  /*e190*/  STG.E.U8 desc[UR28][R168.64], R56 ;  /* 0x00000038a8007986 */ /* 0x000fe8000c10111c */
[----:B------:R-:W-:Y:S01]  /*e1a0*/  STG.E.U8 desc[UR28][R170.64], R54 ;  /* 0x00000036aa007986 */ /* 0x000fe2000c10111c */
[----:B--2---:R-:W-:-:S03]  /*e1b0*/  PRMT R9, R19, 0x7773, RZ ;  /* 0x0000777313097816 */ /* 0x004fc600000000ff */
[----:B------:R-:W-:Y:S04]  /*e1c0*/  STG.E.U8 desc[UR28][R172.64], R52 ;  /* 0x00000034ac007986 */ /* 0x000fe8000c10111c */
        /* <DEDUP_REMOVED lines=9> */
[----:B------:R0:W-:Y:S04]  /*e260*/  STG.E.U8 desc[UR28][R192.64], R33 ;  /* 0x00000021c0007986 */ /* 0x0001e8000c10111c */
[----:B------:R1:W-:Y:S04]  /*e270*/  STG.E.U8 desc[UR28][R194.64], R15 ;  /* 0x0000000fc2007986 */ /* 0x0003e8000c10111c */
[----:B------:R2:W-:Y:S01]  /*e280*/  STG.E.U8 desc[UR28][R196.64], R7 ;  /* 0x00000007c4007986 */ /* 0x0005e2000c10111c */
[----:B0-----:R-:W-:-:S03]  /*e290*/  PRMT R33, R18, 0x7770, RZ ;  /* 0x0000777012217816 */ /* 0x001fc600000000ff */
[----:B------:R-:W-:Y:S01]  /*e2a0*/  STG.E.U8 desc[UR28][R198.64], R41 ;  /* 0x00000029c6007986 */ /* 0x000fe2000c10111c */
[----:B-1----:R-:W-:-:S03]  /*e2b0*/  PRMT R15, R19, 0x7772, RZ ;  /* 0x00007772130f7816 */ /* 0x002fc600000000ff */
[----:B------:R-:W-:Y:S01]  /*e2c0*/  STG.E.U8 desc[UR28][R200.64], R39 ;  /* 0x00000027c8007986 */ /* 0x000fe2000c10111c */
[----:B------:R-:W-:Y:S02]  /*e2d0*/  PRMT R19, R19, 0x7770, RZ ;  /* 0x0000777013137816 */ /* 0x000fe400000000ff */
[----:B--2---:R-:W-:Y:S01]  /*e2e0*/  PRMT R7, R18, 0x7771, RZ ;  /* 0x0000777112077816 */ /* 0x004fe200000000ff */
[----:B------:R-:W-:Y:S04]  /*e2f0*/  STG.E.U8 desc[UR28][R202.64], R37 ;  /* 0x00000025ca007986 */ /* 0x000fe8000c10111c */
[----:B------:R-:W-:Y:S04]  /*e300*/  STG.E.U8 desc[UR28][R204.64], R35 ;  /* 0x00000023cc007986 */ /* 0x000fe8000c10111c */
[----:B------:R-:W-:Y:S04]  /*e310*/  STG.E.U8 desc[UR28][R206.64], R33 ;  /* 0x00000021ce007986 */ /* 0x000fe8000c10111c */
[----:B------:R0:W-:Y:S04]  /*e320*/  STG.E.U8 desc[UR28][R208.64], R7 ;  /* 0x00000007d0007986 */ /* 0x0001e8000c10111c */
[----:B------:R-:W-:Y:S04]  /*e330*/  STG.E.U8 desc[UR28][R210.64], R19 ;  /* 0x00000013d2007986 */ /* 0x000fe8000c10111c */
[----:B------:R-:W-:Y:S04]  /*e340*/  STG.E.U8 desc[UR28][R212.64], R31 ;  /* 0x0000001fd4007986 */ /* 0x000fe8000c10111c */
[----:B------:R-:W-:Y:S01]  /*e350*/  STG.E.U8 desc[UR28][R214.64], R29 ;  /* 0x0000001dd6007986 */ /* 0x000fe2000c10111c */
[----:B0-----:R-:W-:Y:S01]  /*e360*/  FSEL R7, R228, -INF , P1 ;  /* 0xff800000e4077808 */ /* 0x001fe20000800000 */
[----:B------:R-:W-:-:S02]  /*e370*/  FFMA R228, R230, 0.69314718246459960938, R13 ;  /* 0x3f317218e6e47823 */ /* 0x000fc4000000000d */
[----:B------:R-:W-:Y:S02]  /*e380*/  STG.E.U8 desc[UR28][R216.64], R27 ;  /* 0x0000001bd8007986 */ /* 0x000fe4000c10111c */
[----:B------:R-:W-:Y:S01]  /*e390*/  FFMA R10, R7, 0.69314718246459960938, R12 ;  /* 0x3f317218070a7823 */ /* 0x000fe2000000000c */
[----:B------:R-:W-:Y:S01]  /*e3a0*/  IMAD.SHL.U32 R7, R234, 0x4, RZ ;  /* 0x00000004ea077824 */ /* 0x000fe200078e00ff */
[----:B------:R-:W-:Y:S01]  /*e3b0*/  STG.E.U8 desc[UR28][R218.64], R25 ;  /* 0x00000019da007986 */ /* 0x000fe2000c10111c */
[----:B------:R-:W0:Y:S03]  /*e3c0*/  LDC.64 R12, c[0x0][0x230] ;  /* 0x00008c00ff0c7b82 */ /* 0x000e260000000a00 */
[----:B------:R-:W-:Y:S04]  /*e3d0*/  STG.E.U8 desc[UR28][R220.64], R23 ;  /* 0x00000017dc007986 */ /* 0x000fe8000c10111c */
[----:B------:R-:W-:Y:S04]  /*e3e0*/  STG.E.U8 desc[UR28][R222.64], R21 ;  /* 0x00000015de007986 */ /* 0x000fe8000c10111c */
[----:B------:R-:W-:Y:S04]  /*e3f0*/  STG.E.U8 desc[UR28][R224.64], R17 ;  /* 0x00000011e0007986 */ /* 0x000fe8000c10111c */
[----:B------:R-:W-:Y:S04]  /*e400*/  STG.E.U8 desc[UR28][R226.64], R15 ;  /* 0x0000000fe2007986 */ /* 0x000fe8000c10111c */
[----:B------:R0:W-:Y:S01]  /*e410*/  STG.E.U8 desc[UR28][R2.64], R9 ;  /* 0x0000000902007986 */ /* 0x0001e2000c10111c */
[----:B------:R-:W-:Y:S01]  /*e420*/  BAR.SYNC.DEFER_BLOCKING 0x0 ;  /* 0x0000000000007b1d */ /* 0x000fe20000010000 */
[----:B0-----:R-:W-:-:S04]  /*e430*/  IADD3 R2, P0, P1, R7, UR6, R12 ;  /* 0x0000000607027c10 */ /* 0x001fc8000f91e00c */
[----:B------:R-:W-:Y:S01]  /*e440*/  IADD3.X R3, R0, UR5, R13, P0, P1 ;  /* 0x0000000500037c10 */ /* 0x000fe200087e240d */
[----:B------:R-:W-:Y:S04]  /*e450*/  STS.64 [R6+UR19], R228 ;  /* 0x000000e406007988 */ /* 0x000fe80008000a13 */
[----:B------:R-:W-:Y:S01]  /*e460*/  STS.64 [R6+UR19+0x200], R10 ;  /* 0x0002000a06007988 */ /* 0x000fe20008000a13 */
[----:B------:R-:W-:Y:S06]  /*e470*/  BAR.SYNC.DEFER_BLOCKING 0x0 ;  /* 0x0000000000007b1d */ /* 0x000fec0000010000 */
[----:B------:R-:W0:Y:S04]  /*e480*/  LDS R5, [R5] ;  /* 0x0000000005057984 */ /* 0x000e280000000800 */
[----:B0-----:R-:W-:Y:S01]  /*e490*/  STG.E desc[UR28][R2.64], R5 ;  /* 0x0000000502007986 */ /* 0x001fe2000c10191c */
[----:B------:R-:W-:Y:S05]  /*e4a0*/  EXIT ;  /* 0x000000000000794d */ /* 0x000fea0003800000 */
.L_x_2:
[----:B------:R-:W-:-:S00]  /*e4b0*/  BRA `(.L_x_2) ;  /* 0xfffffffc00fc7947 */ /* 0x000fc0000383ffff */
[----:B------:R-:W-:-:S00]  /*e4c0*/  NOP ;  /* 0x0000000000007918 */ /* 0x000fc00000000000 */
        /* <DEDUP_REMOVED lines=11> */
.L_x_3:


//--------------------- .nv.global.init           --------------------------
	.section	.nv.global.init,"aw",@progbits
.nv.global.init:
	.type		_$_str,@object
	.size		_$_str,(.L_0 - _$_str)
_$_str:
        /*0000*/ 	.byte	0x5f, 0x5f, 0x43, 0x55, 0x44, 0x41, 0x5f, 0x46, 0x54, 0x5a, 0x00
.L_0:


//--------------------- .nv.shared.attn_fwd       --------------------------
	.section	.nv.shared.attn_fwd,"aw",@nobits
	.sectionflags	@""
	.align	16
	.zero		1024


//--------------------- .nv.shared.reserved.0     --------------------------
	.section	.nv.shared.reserved.0,"aw",@nobits
	.weak		__nv_reservedSMEM_offset_0_alias
	.size		__nv_reservedSMEM_offset_0_alias, 0, 0
	.other		__nv_reservedSMEM_offset_0_alias,@"STO_CUDA_RESERVED_SHARED STV_DEFAULT"
__nv_reservedSMEM_offset_0_alias:
	.zero		0


//--------------------- .nv.constant0.attn_fwd    --------------------------
	.section	.nv.constant0.attn_fwd,"a",@progbits
	.sectionflags	@""
	.align	4
.nv.constant0.attn_fwd:
	.zero		664


//--------------------- SYMBOLS --------------------------

	.type		.nv.reservedSmem.offset0,@object
	.size		.nv.reservedSmem.offset0,0x4
